	.target	sm_90a

	.elftype	@"ET_EXEC"


//--------------------- .note.nv.tkinfo           --------------------------
	.section	.note.nv.tkinfo,"",@"SHT_NOTE"
	.sectionflags	@"SHF_NOTE_NV_TKINFO"
	.tkinfo
        /*0018*/ 	.word	0x00000002
        /*0030*/ 	.string	""
        /*0030*/ 	.string	"ptxas"
        /*0030*/ 	.string	"Cuda compilation tools, release 13.0, V13.0.88"
        /*0030*/ 	.string	"Build cuda_13.0.r13.0/compiler.36424714_0"
        /*0030*/ 	.string	"-arch sm_90a -m 64 "



//--------------------- .note.nv.cuinfo           --------------------------
	.section	.note.nv.cuinfo,"",@"SHT_NOTE"
	.sectionflags	@"SHF_NOTE_NV_CUINFO"
        /*0018*/ 	.short	0x0002
        /*001a*/ 	.short	0x005a
        /*001c*/ 	.short	0x0082
	.zero		2


//--------------------- .nv.info                  --------------------------
	.section	.nv.info,"",@"SHT_CUDA_INFO"
	.align	4


	//----- nvinfo : EIATTR_REGCOUNT
	.align		4
        /*0000*/ 	.byte	0x04, 0x2f
        /*0002*/ 	.short	(.L_15 - .L_14)
	.align		4
.L_14:
        /*0004*/ 	.word	index@(_ZN7cutlass13device_kernelINS_4gemm6kernel13GemmUniversalIN4cute5tupleIJiiiiEEENS1_10collective13CollectiveMmaINS1_34MainloopSm90TmaGmmaWarpSpecializedILi4ENS5_IJNS4_1CILi2EEENSA_ILi1EEESC_EEENS1_35KernelTmaWarpSpecializedCooperativeEEENS5_IJNSA_ILi256EEESG_NSA_ILi64EEEEEENS_10bfloat16_tENS5_IJlSC_lEEESJ_SK_NS4_8TiledMMAINS4_8MMA_AtomIJNS4_4SM904GMMA28MMA_64x256x16_F32BF16BF16_SSILNSO_5MajorE0ELSQ_0ELNSO_7ScaleInE1ELSR_1EEEEEENS4_6LayoutISD_NS5_IJSC_NSA_ILi0EEESV_EEEEENS5_IJNS4_10UnderscoreESY_SY_EEEEENS4_13SM90_TMA_LOADENS4_14ComposedLayoutINS4_7SwizzleILi3ELi4ELi3EEENS4_18smem_ptr_flag_bitsILi16EEENSU_INS5_IJNSA_ILi8EEESH_EEENS5_IJSH_SC_EEEEEEEvNS4_8identityENS4_23SM90_TMA_LOAD_MULTICASTES1B_vS1C_EENS_8epilogue10collective6detail29Sm90TmaWarpSpecializedAdapterINS1G_15DefaultEpilogueISJ_SK_SK_NS1F_6thread17LinearCombinationISJ_Li1EffLNS1K_9ScaleType4KindE0ELNS_15FloatRoundStyleE2ESJ_EENS1_15EpilogueDefaultEEEEEvvEEEEvNT_6ParamsE)
        /*0008*/ 	.word	0x000000a8


	//----- nvinfo : EIATTR_FRAME_SIZE
	.align		4
.L_15:
        /*000c*/ 	.byte	0x04, 0x11
        /*000e*/ 	.short	(.L_17 - .L_16)
	.align		4
.L_16:
        /*0010*/ 	.word	index@(_ZN7cutlass13device_kernelINS_4gemm6kernel13GemmUniversalIN4cute5tupleIJiiiiEEENS1_10collective13CollectiveMmaINS1_34MainloopSm90TmaGmmaWarpSpecializedILi4ENS5_IJNS4_1CILi2EEENSA_ILi1EEESC_EEENS1_35KernelTmaWarpSpecializedCooperativeEEENS5_IJNSA_ILi256EEESG_NSA_ILi64EEEEEENS_10bfloat16_tENS5_IJlSC_lEEESJ_SK_NS4_8TiledMMAINS4_8MMA_AtomIJNS4_4SM904GMMA28MMA_64x256x16_F32BF16BF16_SSILNSO_5MajorE0ELSQ_0ELNSO_7ScaleInE1ELSR_1EEEEEENS4_6LayoutISD_NS5_IJSC_NSA_ILi0EEESV_EEEEENS5_IJNS4_10UnderscoreESY_SY_EEEEENS4_13SM90_TMA_LOADENS4_14ComposedLayoutINS4_7SwizzleILi3ELi4ELi3EEENS4_18smem_ptr_flag_bitsILi16EEENSU_INS5_IJNSA_ILi8EEESH_EEENS5_IJSH_SC_EEEEEEEvNS4_8identityENS4_23SM90_TMA_LOAD_MULTICASTES1B_vS1C_EENS_8epilogue10collective6detail29Sm90TmaWarpSpecializedAdapterINS1G_15DefaultEpilogueISJ_SK_SK_NS1F_6thread17LinearCombinationISJ_Li1EffLNS1K_9ScaleType4KindE0ELNS_15FloatRoundStyleE2ESJ_EENS1_15EpilogueDefaultEEEEEvvEEEEvNT_6ParamsE)
        /*0014*/ 	.word	0x00000788


	//----- nvinfo : EIATTR_MIN_STACK_SIZE
	.align		4
.L_17:
        /*0018*/ 	.byte	0x04, 0x12
        /*001a*/ 	.short	(.L_19 - .L_18)
	.align		4
.L_18:
        /*001c*/ 	.word	index@(_ZN7cutlass13device_kernelINS_4gemm6kernel13GemmUniversalIN4cute5tupleIJiiiiEEENS1_10collective13CollectiveMmaINS1_34MainloopSm90TmaGmmaWarpSpecializedILi4ENS5_IJNS4_1CILi2EEENSA_ILi1EEESC_EEENS1_35KernelTmaWarpSpecializedCooperativeEEENS5_IJNSA_ILi256EEESG_NSA_ILi64EEEEEENS_10bfloat16_tENS5_IJlSC_lEEESJ_SK_NS4_8TiledMMAINS4_8MMA_AtomIJNS4_4SM904GMMA28MMA_64x256x16_F32BF16BF16_SSILNSO_5MajorE0ELSQ_0ELNSO_7ScaleInE1ELSR_1EEEEEENS4_6LayoutISD_NS5_IJSC_NSA_ILi0EEESV_EEEEENS5_IJNS4_10UnderscoreESY_SY_EEEEENS4_13SM90_TMA_LOADENS4_14ComposedLayoutINS4_7SwizzleILi3ELi4ELi3EEENS4_18smem_ptr_flag_bitsILi16EEENSU_INS5_IJNSA_ILi8EEESH_EEENS5_IJSH_SC_EEEEEEEvNS4_8identityENS4_23SM90_TMA_LOAD_MULTICASTES1B_vS1C_EENS_8epilogue10collective6detail29Sm90TmaWarpSpecializedAdapterINS1G_15DefaultEpilogueISJ_SK_SK_NS1F_6thread17LinearCombinationISJ_Li1EffLNS1K_9ScaleType4KindE0ELNS_15FloatRoundStyleE2ESJ_EENS1_15EpilogueDefaultEEEEEvvEEEEvNT_6ParamsE)
        /*0020*/ 	.word	0x00000788
.L_19:


//--------------------- .nv.compat                --------------------------
	.section	.nv.compat,"",@"SHT_CUDA_COMPAT_INFO"
	.align	4
        /*0000*/ 	.byte	0x02, 0x09, 0x01, 0x00, 0x02, 0x02, 0x04, 0x00, 0x02, 0x05, 0x05, 0x00, 0x03, 0x07, 0x01, 0x01
        /*0010*/ 	.byte	0x02, 0x03, 0x01, 0x00, 0x02, 0x06, 0x01, 0x00, 0x04, 0x0b, 0x08, 0x00, 0x00, 0x00, 0x00, 0x00
        /*0020*/ 	.byte	0x00, 0x00, 0x00, 0x00


//--------------------- .nv.info._ZN7cutlass13device_kernelINS_4gemm6kernel13GemmUniversalIN4cute5tupleIJiiiiEEENS1_10collective13CollectiveMmaINS1_34MainloopSm90TmaGmmaWarpSpecializedILi4ENS5_IJNS4_1CILi2EEENSA_ILi1EEESC_EEENS1_35KernelTmaWarpSpecializedCooperativeEEENS5_IJNSA_ILi256EEESG_NSA_ILi64EEEEEENS_10bfloat16_tENS5_IJlSC_lEEESJ_SK_NS4_8TiledMMAINS4_8MMA_AtomIJNS4_4SM904GMMA28MMA_64x256x16_F32BF16BF16_SSILNSO_5MajorE0ELSQ_0ELNSO_7ScaleInE1ELSR_1EEEEEENS4_6LayoutISD_NS5_IJSC_NSA_ILi0EEESV_EEEEENS5_IJNS4_10UnderscoreESY_SY_EEEEENS4_13SM90_TMA_LOADENS4_14ComposedLayoutINS4_7SwizzleILi3ELi4ELi3EEENS4_18smem_ptr_flag_bitsILi16EEENSU_INS5_IJNSA_ILi8EEESH_EEENS5_IJSH_SC_EEEEEEEvNS4_8identityENS4_23SM90_TMA_LOAD_MULTICASTES1B_vS1C_EENS_8epilogue10collective6detail29Sm90TmaWarpSpecializedAdapterINS1G_15DefaultEpilogueISJ_SK_SK_NS1F_6thread17LinearCombinationISJ_Li1EffLNS1K_9ScaleType4KindE0ELNS_15FloatRoundStyleE2ESJ_EENS1_15EpilogueDefaultEEEEEvvEEEEvNT_6ParamsE --------------------------
	.section	.nv.info._ZN7cutlass13device_kernelINS_4gemm6kernel13GemmUniversalIN4cute5tupleIJiiiiEEENS1_10collective13CollectiveMmaINS1_34MainloopSm90TmaGmmaWarpSpecializedILi4ENS5_IJNS4_1CILi2EEENSA_ILi1EEESC_EEENS1_35KernelTmaWarpSpecializedCooperativeEEENS5_IJNSA_ILi256EEESG_NSA_ILi64EEEEEENS_10bfloat16_tENS5_IJlSC_lEEESJ_SK_NS4_8TiledMMAINS4_8MMA_AtomIJNS4_4SM904GMMA28MMA_64x256x16_F32BF16BF16_SSILNSO_5MajorE0ELSQ_0ELNSO_7ScaleInE1ELSR_1EEEEEENS4_6LayoutISD_NS5_IJSC_NSA_ILi0EEESV_EEEEENS5_IJNS4_10UnderscoreESY_SY_EEEEENS4_13SM90_TMA_LOADENS4_14ComposedLayoutINS4_7SwizzleILi3ELi4ELi3EEENS4_18smem_ptr_flag_bitsILi16EEENSU_INS5_IJNSA_ILi8EEESH_EEENS5_IJSH_SC_EEEEEEEvNS4_8identityENS4_23SM90_TMA_LOAD_MULTICASTES1B_vS1C_EENS_8epilogue10collective6detail29Sm90TmaWarpSpecializedAdapterINS1G_15DefaultEpilogueISJ_SK_SK_NS1F_6thread17LinearCombinationISJ_Li1EffLNS1K_9ScaleType4KindE0ELNS_15FloatRoundStyleE2ESJ_EENS1_15EpilogueDefaultEEEEEvvEEEEvNT_6ParamsE,"",@"SHT_CUDA_INFO"
	.sectionflags	@""
	.align	4


	//----- nvinfo : EIATTR_CUDA_API_VERSION
	.align		4
        /*0000*/ 	.byte	0x04, 0x37
        /*0002*/ 	.short	(.L_21 - .L_20)
.L_20:
        /*0004*/ 	.word	0x00000082


	//----- nvinfo : EIATTR_KPARAM_INFO
	.align		4
.L_21:
        /*0008*/ 	.byte	0x04, 0x17
        /*000a*/ 	.short	(.L_23 - .L_22)
.L_22:
        /*000c*/ 	.word	0x00000000
        /*0010*/ 	.short	0x0000
        /*0012*/ 	.short	0x0070
        /*0014*/ 	.byte	0x00, 0xf0, 0x01, 0x10


	//----- nvinfo : EIATTR_SPARSE_MMA_MASK
	.align		4
.L_23:
        /*0018*/ 	.byte	0x03, 0x50
        /*001a*/ 	.short	0x0000


	//----- nvinfo : EIATTR_MAXREG_COUNT
	.align		4
        /*001c*/ 	.byte	0x03, 0x1b
        /*001e*/ 	.short	0x00a8


	//----- nvinfo : EIATTR_NUM_BARRIERS
	.align		4
        /*0020*/ 	.byte	0x02, 0x4c
        /*0022*/ 	.byte	0x01
	.zero		1


	//----- nvinfo : EIATTR_EXTERNS
	.align		4
        /*0024*/ 	.byte	0x04, 0x0f
        /*0026*/ 	.short	(.L_25 - .L_24)


	//   ....[0]....
	.align		4
.L_24:
        /*0028*/ 	.word	index@(__assertfail)


	//----- nvinfo : EIATTR_ANNOTATIONS
	.align		4
.L_25:
        /*002c*/ 	.byte	0x04, 0x55
        /*002e*/ 	.short	(.L_27 - .L_26)


	//   ....[0]....
.L_26:
        /*0030*/ 	.word	0x00000001
        /*0034*/ 	.byte	0x00, 0x0a, 0x00, 0x00, 0x01, 0x00, 0x00, 0x00, 0x10, 0x0a, 0x00, 0x00, 0x01, 0x00, 0x00, 0x00
        /* <DEDUP_REMOVED lines=716> */
        /*2d04*/ 	.byte	0xb0, 0xb0, 0x01, 0x00, 0x01, 0x00, 0x00, 0x00, 0xd0, 0xb0, 0x01, 0x00


	//----- nvinfo : EIATTR_MERCURY_ISA_VERSION
	.align		4
.L_27:
        /*2d10*/ 	.byte	0x03, 0x5f
        /*2d12*/ 	.short	0x0101


	//----- nvinfo : EIATTR_INT_WARP_WIDE_INSTR_OFFSETS
	.align		4
        /*2d14*/ 	.byte	0x04, 0x31
        /*2d16*/ 	.short	(.L_29 - .L_28)


	//   ....[0]....
.L_28:
        /*2d18*/ 	.word	0x00000580


	//   ....[1]....
        /*2d1c*/ 	.word	0x00000590


	//   ....[2]....
        /*2d20*/ 	.word	0x00000700


	//   ....[3]....
        /*2d24*/ 	.word	0x00008fd0


	//----- nvinfo : EIATTR_COOP_GROUP_MASK_REGIDS
	.align		4
.L_29:
        /*2d28*/ 	.byte	0x04, 0x29
        /*2d2a*/ 	.short	(.L_31 - .L_30)


	//   ....[0]....
.L_30:
        /*2d2c*/ 	.word	0xffffffff


	//   ....[1]....
        /*2d30*/ 	.word	0xffffffff


	//   ....[2]....
        /*2d34*/ 	.word	0xffffffff


	//   ....[3]....
        /*2d38*/ 	.word	0xffffffff


	//   ....[4]....
        /*2d3c*/ 	.word	0xffffffff


	//   ....[5]....
        /*2d40*/ 	.word	0xffffffff


	//----- nvinfo : EIATTR_COOP_GROUP_INSTR_OFFSETS
	.align		4
.L_31:
        /*2d44*/ 	.byte	0x04, 0x28
        /*2d46*/ 	.short	(.L_33 - .L_32)


	//   ....[0]....
.L_32:
        /*2d48*/ 	.word	0x00000070


	//   ....[1]....
        /*2d4c*/ 	.word	0x00000080


	//   ....[2]....
        /*2d50*/ 	.word	0x000001a0


	//   ....[3]....
        /*2d54*/ 	.word	0x000003d0


	//   ....[4]....
        /*2d58*/ 	.word	0x00000840


	//   ....[5]....
        /*2d5c*/ 	.word	0x00001410


	//----- nvinfo : EIATTR_REG_RECONFIG
	.align		4
.L_33:
        /*2d60*/ 	.byte	0x01, 0x54
	.zero		2


	//----- nvinfo : EIATTR_SYSCALL_OFFSETS
	.align		4
        /*2d64*/ 	.byte	0x04, 0x46
        /*2d66*/ 	.short	(.L_35 - .L_34)


	//   ....[0]....
.L_34:
        /*2d68*/ 	.word	0x000015c0


	//----- nvinfo : EIATTR_MBARRIER_INSTR_OFFSETS
	.align		4
.L_35:
        /*2d6c*/ 	.byte	0x04, 0x39
        /*2d6e*/ 	.short	(.L_37 - .L_36)


	//   ....[0]....
.L_36:
        /*2d70*/ 	.word	0x00000320
        /*2d74*/ 	.word	0x000000ff
        /*2d78*/ 	.word	0x00000000
        /*2d7c*/ 	.short	0x0100
        /*2d7e*/ 	.byte	0x08
	.zero		1


	//   ....[1]....
        /*2d80*/ 	.word	0x00000330
        /*2d84*/ 	.word	0x000000ff
        /*2d88*/ 	.word	0x00000020
        /*2d8c*/ 	.short	0x0100
        /*2d8e*/ 	.byte	0x08
	.zero		1


	//   ....[2]....
        /*2d90*/ 	.word	0x00000340
        /*2d94*/ 	.word	0x000000ff
        /*2d98*/ 	.word	0x00000008
        /*2d9c*/ 	.short	0x0100
        /*2d9e*/ 	.byte	0x08
	.zero		1


	//   ....[3]....
        /*2da0*/ 	.word	0x00000350
        /*2da4*/ 	.word	0x000000ff
        /*2da8*/ 	.word	0x00000028
        /*2dac*/ 	.short	0x0100
        /*2dae*/ 	.byte	0x08
	.zero		1


	//   ....[4]....
        /*2db0*/ 	.word	0x00000360
        /*2db4*/ 	.word	0x000000ff
        /*2db8*/ 	.word	0x00000010
        /*2dbc*/ 	.short	0x0100
        /*2dbe*/ 	.byte	0x08
	.zero		1


	//   ....[5]....
        /*2dc0*/ 	.word	0x00000370
        /*2dc4*/ 	.word	0x000000ff
        /*2dc8*/ 	.word	0x00000030
        /*2dcc*/ 	.short	0x0100
        /*2dce*/ 	.byte	0x08
	.zero		1


	//   ....[6]....
        /*2dd0*/ 	.word	0x00000380
        /*2dd4*/ 	.word	0x000000ff
        /*2dd8*/ 	.word	0x00000018
        /*2ddc*/ 	.short	0x0100
        /*2dde*/ 	.byte	0x08
	.zero		1


	//   ....[7]....
        /*2de0*/ 	.word	0x00000390
        /*2de4*/ 	.word	0x000000ff
        /*2de8*/ 	.word	0x00000038
        /*2dec*/ 	.short	0x0100
        /*2dee*/ 	.byte	0x08
	.zero		1


	//   ....[8]....
        /*2df0*/ 	.word	0x00000770
        /*2df4*/ 	.word	0x000000ff
        /*2df8*/ 	.word	0x00000050
        /*2dfc*/ 	.short	0x0100
        /*2dfe*/ 	.byte	0x06
	.zero		1


	//   ....[9]....
        /*2e00*/ 	.word	0x000007a0
        /*2e04*/ 	.word	0x000000ff
        /*2e08*/ 	.word	0x00000058
        /*2e0c*/ 	.short	0x0100
        /*2e0e*/ 	.byte	0x06
	.zero		1


	//   ....[10]....
        /*2e10*/ 	.word	0x000016a0
        /*2e14*/ 	.word	0x00000004
        /*2e18*/ 	.word	0x00000000
        /*2e1c*/ 	.short	0x010a
        /*2e1e*/ 	.byte	0x3f
	.zero		1


	//   ....[11]....
        /*2e20*/ 	.word	0x000016e0
        /*2e24*/ 	.word	0x00000004
        /*2e28*/ 	.word	0x00000000
        /*2e2c*/ 	.short	0x010a
        /*2e2e*/ 	.byte	0x3f
	.zero		1


	//   ....[12]....
        /*2e30*/ 	.word	0x00004d30
        /*2e34*/ 	.word	0x00000004
        /*2e38*/ 	.word	0x00000000
        /*2e3c*/ 	.short	0x010a
        /*2e3e*/ 	.byte	0x3f
	.zero		1


	//   ....[13]....
        /*2e40*/ 	.word	0x00004d70
        /*2e44*/ 	.word	0x00000004
        /*2e48*/ 	.word	0x00000000
        /*2e4c*/ 	.short	0x010a
        /*2e4e*/ 	.byte	0x3f
	.zero		1


	//   ....[14]....
        /*2e50*/ 	.word	0x00008e60
        /*2e54*/ 	.word	0x00000004
        /*2e58*/ 	.word	0x00000000
        /*2e5c*/ 	.short	0x0101
        /*2e5e*/ 	.byte	0x3f
	.zero		1


	//   ....[15]....
        /*2e60*/ 	.word	0x00009060
        /*2e64*/ 	.word	0x00000000
        /*2e68*/ 	.word	0x00000000
        /*2e6c*/ 	.short	0x0101
        /*2e6e*/ 	.byte	0x3f
	.zero		1


	//   ....[16]....
        /*2e70*/ 	.word	0x0001ac30
        /*2e74*/ 	.word	0x0000000f
        /*2e78*/ 	.word	0x00000020
        /*2e7c*/ 	.short	0x010a
        /*2e7e*/ 	.byte	0x3f
	.zero		1


	//   ....[17]....
        /*2e80*/ 	.word	0x0001b040
        /*2e84*/ 	.word	0x00000002
        /*2e88*/ 	.word	0x00000058
        /*2e8c*/ 	.short	0x0101
        /*2e8e*/ 	.byte	0x3f
	.zero		1


	//   ....[18]....
        /*2e90*/ 	.word	0x0001b7d0
        /*2e94*/ 	.word	0x00000005
        /*2e98*/ 	.word	0x00000000
        /*2e9c*/ 	.short	0x010a
        /*2e9e*/ 	.byte	0x3f
	.zero		1


	//   ....[19]....
        /*2ea0*/ 	.word	0x0001b860
        /*2ea4*/ 	.word	0x00000005
        /*2ea8*/ 	.word	0x00000000
        /*2eac*/ 	.short	0x010a
        /*2eae*/ 	.byte	0x3f
	.zero		1


	//   ....[20]....
        /*2eb0*/ 	.word	0x0001b8f0
        /*2eb4*/ 	.word	0x00000005
        /*2eb8*/ 	.word	0x00000000
        /*2ebc*/ 	.short	0x010a
        /*2ebe*/ 	.byte	0x3f
	.zero		1


	//   ....[21]....
        /*2ec0*/ 	.word	0x0001b980
        /*2ec4*/ 	.word	0x00000003
        /*2ec8*/ 	.word	0x00000000
        /*2ecc*/ 	.short	0x010a
        /*2ece*/ 	.byte	0x3f
	.zero		1


	//   ....[22]....
        /*2ed0*/ 	.word	0x0001b9e0
        /*2ed4*/ 	.word	0x00000004
        /*2ed8*/ 	.word	0x00000000
        /*2edc*/ 	.short	0x010a
        /*2ede*/ 	.byte	0x3f
	.zero		1


	//   ....[23]....
        /*2ee0*/ 	.word	0x0001ba30
        /*2ee4*/ 	.word	0x00000004
        /*2ee8*/ 	.word	0x00000000
        /*2eec*/ 	.short	0x010a
        /*2eee*/ 	.byte	0x3f
	.zero		1


	//   ....[24]....
        /*2ef0*/ 	.word	0x0001bb00
        /*2ef4*/ 	.word	0x0000000f
        /*2ef8*/ 	.word	0x00000020
        /*2efc*/ 	.short	0x010a
        /*2efe*/ 	.byte	0x3f
	.zero		1


	//   ....[25]....
        /*2f00*/ 	.word	0x0001bbd0
        /*2f04*/ 	.word	0x00000005
        /*2f08*/ 	.word	0x00000000
        /*2f0c*/ 	.short	0x010a
        /*2f0e*/ 	.byte	0x3f
	.zero		1


	//   ....[26]....
        /*2f10*/ 	.word	0x0001bc20
        /*2f14*/ 	.word	0x00000005
        /*2f18*/ 	.word	0x00000000
        /*2f1c*/ 	.short	0x010a
        /*2f1e*/ 	.byte	0x3f
	.zero		1


	//   ....[27]....
        /*2f20*/ 	.word	0x0001bc70
        /*2f24*/ 	.word	0x00000005
        /*2f28*/ 	.word	0x00000000
        /*2f2c*/ 	.short	0x010a
        /*2f2e*/ 	.byte	0x3f
	.zero		1


	//----- nvinfo : EIATTR_NUM_MBARRIERS
	.align		4
.L_37:
        /*2f30*/ 	.byte	0x03, 0x38
        /*2f32*/ 	.short	0x000a


	//----- nvinfo : EIATTR_EXIT_INSTR_OFFSETS
	.align		4
        /*2f34*/ 	.byte	0x04, 0x1c
        /*2f36*/ 	.short	(.L_39 - .L_38)


	//   ....[0]....
.L_38:
        /*2f38*/ 	.word	0x00000aa0


	//   ....[1]....
        /*2f3c*/ 	.word	0x00001330


	//   ....[2]....
        /*2f40*/ 	.word	0x0001a2a0


	//   ....[3]....
        /*2f44*/ 	.word	0x0001a8c0


	//   ....[4]....
        /*2f48*/ 	.word	0x0001b9d0


	//----- nvinfo : EIATTR_MAX_THREADS
	.align		4
.L_39:
        /*2f4c*/ 	.byte	0x04, 0x05
        /*2f4e*/ 	.short	(.L_41 - .L_40)
.L_40:
        /*2f50*/ 	.word	0x00000180
        /*2f54*/ 	.word	0x00000001
        /*2f58*/ 	.word	0x00000001


	//----- nvinfo : EIATTR_CRS_STACK_SIZE
	.align		4
.L_41:
        /*2f5c*/ 	.byte	0x04, 0x1e
        /*2f5e*/ 	.short	(.L_43 - .L_42)
.L_42:
        /*2f60*/ 	.word	0x00000000


	//----- nvinfo : EIATTR_CBANK_PARAM_SIZE
	.align		4
.L_43:
        /*2f64*/ 	.byte	0x03, 0x19
        /*2f66*/ 	.short	0x0470


	//----- nvinfo : EIATTR_PARAM_CBANK
	.align		4
        /*2f68*/ 	.byte	0x04, 0x0a
        /*2f6a*/ 	.short	(.L_45 - .L_44)
	.align		4
.L_44:
        /*2f6c*/ 	.word	index@(.nv.constant0._ZN7cutlass13device_kernelINS_4gemm6kernel13GemmUniversalIN4cute5tupleIJiiiiEEENS1_10collective13CollectiveMmaINS1_34MainloopSm90TmaGmmaWarpSpecializedILi4ENS5_IJNS4_1CILi2EEENSA_ILi1EEESC_EEENS1_35KernelTmaWarpSpecializedCooperativeEEENS5_IJNSA_ILi256EEESG_NSA_ILi64EEEEEENS_10bfloat16_tENS5_IJlSC_lEEESJ_SK_NS4_8TiledMMAINS4_8MMA_AtomIJNS4_4SM904GMMA28MMA_64x256x16_F32BF16BF16_SSILNSO_5MajorE0ELSQ_0ELNSO_7ScaleInE1ELSR_1EEEEEENS4_6LayoutISD_NS5_IJSC_NSA_ILi0EEESV_EEEEENS5_IJNS4_10UnderscoreESY_SY_EEEEENS4_13SM90_TMA_LOADENS4_14ComposedLayoutINS4_7SwizzleILi3ELi4ELi3EEENS4_18smem_ptr_flag_bitsILi16EEENSU_INS5_IJNSA_ILi8EEESH_EEENS5_IJSH_SC_EEEEEEEvNS4_8identityENS4_23SM90_TMA_LOAD_MULTICASTES1B_vS1C_EENS_8epilogue10collective6detail29Sm90TmaWarpSpecializedAdapterINS1G_15DefaultEpilogueISJ_SK_SK_NS1F_6thread17LinearCombinationISJ_Li1EffLNS1K_9ScaleType4KindE0ELNS_15FloatRoundStyleE2ESJ_EENS1_15EpilogueDefaultEEEEEvvEEEEvNT_6ParamsE)
        /*2f70*/ 	.short	0x0210
        /*2f72*/ 	.short	0x0470


	//----- nvinfo : EIATTR_SW_WAR
	.align		4
.L_45:
        /*2f74*/ 	.byte	0x04, 0x36
        /*2f76*/ 	.short	(.L_47 - .L_46)
.L_46:
        /*2f78*/ 	.word	0x00000008
.L_47:


//--------------------- .nv.callgraph             --------------------------
	.section	.nv.callgraph,"",@"SHT_CUDA_CALLGRAPH"
	.align	4
	.sectionentsize	8
	.align		4
        /*0000*/ 	.word	0x00000000
	.align		4
        /*0004*/ 	.word	0xffffffff
	.align		4
        /*0008*/ 	.word	index@(_ZN7cutlass13device_kernelINS_4gemm6kernel13GemmUniversalIN4cute5tupleIJiiiiEEENS1_10collective13CollectiveMmaINS1_34MainloopSm90TmaGmmaWarpSpecializedILi4ENS5_IJNS4_1CILi2EEENSA_ILi1EEESC_EEENS1_35KernelTmaWarpSpecializedCooperativeEEENS5_IJNSA_ILi256EEESG_NSA_ILi64EEEEEENS_10bfloat16_tENS5_IJlSC_lEEESJ_SK_NS4_8TiledMMAINS4_8MMA_AtomIJNS4_4SM904GMMA28MMA_64x256x16_F32BF16BF16_SSILNSO_5MajorE0ELSQ_0ELNSO_7ScaleInE1ELSR_1EEEEEENS4_6LayoutISD_NS5_IJSC_NSA_ILi0EEESV_EEEEENS5_IJNS4_10UnderscoreESY_SY_EEEEENS4_13SM90_TMA_LOADENS4_14ComposedLayoutINS4_7SwizzleILi3ELi4ELi3EEENS4_18smem_ptr_flag_bitsILi16EEENSU_INS5_IJNSA_ILi8EEESH_EEENS5_IJSH_SC_EEEEEEEvNS4_8identityENS4_23SM90_TMA_LOAD_MULTICASTES1B_vS1C_EENS_8epilogue10collective6detail29Sm90TmaWarpSpecializedAdapterINS1G_15DefaultEpilogueISJ_SK_SK_NS1F_6thread17LinearCombinationISJ_Li1EffLNS1K_9ScaleType4KindE0ELNS_15FloatRoundStyleE2ESJ_EENS1_15EpilogueDefaultEEEEEvvEEEEvNT_6ParamsE)
	.align		4
        /*000c*/ 	.word	index@(__assertfail)
	.align		4
        /*0010*/ 	.word	0x00000000
	.align		4
        /*0014*/ 	.word	0xfffffffe
	.align		4
        /*0018*/ 	.word	0x00000000
	.align		4
        /*001c*/ 	.word	0xfffffffd
	.align		4
        /*0020*/ 	.word	0x00000000
	.align		4
        /*0024*/ 	.word	0xfffffffc


//--------------------- .nv.constant4             --------------------------
	.section	.nv.constant4,"a",@progbits
	.align	8
	.align		8
.nv.constant4:
        /*0000*/ 	.dword	__assertfail
	.align		8
        /*0008*/ 	.dword	__unnamed_1
	.align		8
        /*0010*/ 	.dword	_ZN39_INTERNAL_e007d69f_4_k_cu_85d731cb_38514cuda3std3__45__cpo5beginE
	.align		8
        /*0018*/ 	.dword	_ZN39_INTERNAL_e007d69f_4_k_cu_85d731cb_38514cuda3std3__45__cpo3endE
	.align		8
        /*0020*/ 	.dword	_ZN39_INTERNAL_e007d69f_4_k_cu_85d731cb_38514cuda3std3__45__cpo6cbeginE
	.align		8
        /*0028*/ 	.dword	_ZN39_INTERNAL_e007d69f_4_k_cu_85d731cb_38514cuda3std3__45__cpo4cendE
	.align		8
        /*0030*/ 	.dword	_ZN39_INTERNAL_e007d69f_4_k_cu_85d731cb_38514cuda3std3__441_GLOBAL__N__e007d69f_4_k_cu_85d731cb_38516ignoreE
	.align		8
        /*0038*/ 	.dword	_ZN39_INTERNAL_e007d69f_4_k_cu_85d731cb_38514cuda3std3__419piecewise_constructE
	.align		8
        /*0040*/ 	.dword	_ZN39_INTERNAL_e007d69f_4_k_cu_85d731cb_38514cuda3std3__48in_placeE
	.align		8
        /*0048*/ 	.dword	_ZN39_INTERNAL_e007d69f_4_k_cu_85d731cb_38514cuda3std6ranges3__45__cpo4swapE
	.align		8
        /*0050*/ 	.dword	_ZN39_INTERNAL_e007d69f_4_k_cu_85d731cb_38514cuda3std6ranges3__45__cpo9iter_moveE
	.align		8
        /*0058*/ 	.dword	_ZN39_INTERNAL_e007d69f_4_k_cu_85d731cb_38514cute7productE
	.align		8
        /*0060*/ 	.dword	_ZN39_INTERNAL_e007d69f_4_k_cu_85d731cb_38514cute1_E
	.align		8
        /*0068*/ 	.dword	$str$22
	.align		8
        /*0070*/ 	.dword	$str$23


//--------------------- .text._ZN7cutlass13device_kernelINS_4gemm6kernel13GemmUniversalIN4cute5tupleIJiiiiEEENS1_10collective13CollectiveMmaINS1_34MainloopSm90TmaGmmaWarpSpecializedILi4ENS5_IJNS4_1CILi2EEENSA_ILi1EEESC_EEENS1_35KernelTmaWarpSpecializedCooperativeEEENS5_IJNSA_ILi256EEESG_NSA_ILi64EEEEEENS_10bfloat16_tENS5_IJlSC_lEEESJ_SK_NS4_8TiledMMAINS4_8MMA_AtomIJNS4_4SM904GMMA28MMA_64x256x16_F32BF16BF16_SSILNSO_5MajorE0ELSQ_0ELNSO_7ScaleInE1ELSR_1EEEEEENS4_6LayoutISD_NS5_IJSC_NSA_ILi0EEESV_EEEEENS5_IJNS4_10UnderscoreESY_SY_EEEEENS4_13SM90_TMA_LOADENS4_14ComposedLayoutINS4_7SwizzleILi3ELi4ELi3EEENS4_18smem_ptr_flag_bitsILi16EEENSU_INS5_IJNSA_ILi8EEESH_EEENS5_IJSH_SC_EEEEEEEvNS4_8identityENS4_23SM90_TMA_LOAD_MULTICASTES1B_vS1C_EENS_8epilogue10collective6detail29Sm90TmaWarpSpecializedAdapterINS1G_15DefaultEpilogueISJ_SK_SK_NS1F_6thread17LinearCombinationISJ_Li1EffLNS1K_9ScaleType4KindE0ELNS_15FloatRoundStyleE2ESJ_EENS1_15EpilogueDefaultEEEEEvvEEEEvNT_6ParamsE --------------------------
	.section	.text._ZN7cutlass13device_kernelINS_4gemm6kernel13GemmUniversalIN4cute5tupleIJiiiiEEENS1_10collective13CollectiveMmaINS1_34MainloopSm90TmaGmmaWarpSpecializedILi4ENS5_IJNS4_1CILi2EEENSA_ILi1EEESC_EEENS1_35KernelTmaWarpSpecializedCooperativeEEENS5_IJNSA_ILi256EEESG_NSA_ILi64EEEEEENS_10bfloat16_tENS5_IJlSC_lEEESJ_SK_NS4_8TiledMMAINS4_8MMA_AtomIJNS4_4SM904GMMA28MMA_64x256x16_F32BF16BF16_SSILNSO_5MajorE0ELSQ_0ELNSO_7ScaleInE1ELSR_1EEEEEENS4_6LayoutISD_NS5_IJSC_NSA_ILi0EEESV_EEEEENS5_IJNS4_10UnderscoreESY_SY_EEEEENS4_13SM90_TMA_LOADENS4_14ComposedLayoutINS4_7SwizzleILi3ELi4ELi3EEENS4_18smem_ptr_flag_bitsILi16EEENSU_INS5_IJNSA_ILi8EEESH_EEENS5_IJSH_SC_EEEEEEEvNS4_8identityENS4_23SM90_TMA_LOAD_MULTICASTES1B_vS1C_EENS_8epilogue10collective6detail29Sm90TmaWarpSpecializedAdapterINS1G_15DefaultEpilogueISJ_SK_SK_NS1F_6thread17LinearCombinationISJ_Li1EffLNS1K_9ScaleType4KindE0ELNS_15FloatRoundStyleE2ESJ_EENS1_15EpilogueDefaultEEEEEvvEEEEvNT_6ParamsE,"ax",@progbits
	.align	128
.text._ZN7cutlass13device_kernelINS_4gemm6kernel13GemmUniversalIN4cute5tupleIJiiiiEEENS1_10collective13CollectiveMmaINS1_34MainloopSm90TmaGmmaWarpSpecializedILi4ENS5_IJNS4_1CILi2EEENSA_ILi1EEESC_EEENS1_35KernelTmaWarpSpecializedCooperativeEEENS5_IJNSA_ILi256EEESG_NSA_ILi64EEEEEENS_10bfloat16_tENS5_IJlSC_lEEESJ_SK_NS4_8TiledMMAINS4_8MMA_AtomIJNS4_4SM904GMMA28MMA_64x256x16_F32BF16BF16_SSILNSO_5MajorE0ELSQ_0ELNSO_7ScaleInE1ELSR_1EEEEEENS4_6LayoutISD_NS5_IJSC_NSA_ILi0EEESV_EEEEENS5_IJNS4_10UnderscoreESY_SY_EEEEENS4_13SM90_TMA_LOADENS4_14ComposedLayoutINS4_7SwizzleILi3ELi4ELi3EEENS4_18smem_ptr_flag_bitsILi16EEENSU_INS5_IJNSA_ILi8EEESH_EEENS5_IJSH_SC_EEEEEEEvNS4_8identityENS4_23SM90_TMA_LOAD_MULTICASTES1B_vS1C_EENS_8epilogue10collective6detail29Sm90TmaWarpSpecializedAdapterINS1G_15DefaultEpilogueISJ_SK_SK_NS1F_6thread17LinearCombinationISJ_Li1EffLNS1K_9ScaleType4KindE0ELNS_15FloatRoundStyleE2ESJ_EENS1_15EpilogueDefaultEEEEEvvEEEEvNT_6ParamsE:
        .type           _ZN7cutlass13device_kernelINS_4gemm6kernel13GemmUniversalIN4cute5tupleIJiiiiEEENS1_10collective13CollectiveMmaINS1_34MainloopSm90TmaGmmaWarpSpecializedILi4ENS5_IJNS4_1CILi2EEENSA_ILi1EEESC_EEENS1_35KernelTmaWarpSpecializedCooperativeEEENS5_IJNSA_ILi256EEESG_NSA_ILi64EEEEEENS_10bfloat16_tENS5_IJlSC_lEEESJ_SK_NS4_8TiledMMAINS4_8MMA_AtomIJNS4_4SM904GMMA28MMA_64x256x16_F32BF16BF16_SSILNSO_5MajorE0ELSQ_0ELNSO_7ScaleInE1ELSR_1EEEEEENS4_6LayoutISD_NS5_IJSC_NSA_ILi0EEESV_EEEEENS5_IJNS4_10UnderscoreESY_SY_EEEEENS4_13SM90_TMA_LOADENS4_14ComposedLayoutINS4_7SwizzleILi3ELi4ELi3EEENS4_18smem_ptr_flag_bitsILi16EEENSU_INS5_IJNSA_ILi8EEESH_EEENS5_IJSH_SC_EEEEEEEvNS4_8identityENS4_23SM90_TMA_LOAD_MULTICASTES1B_vS1C_EENS_8epilogue10collective6detail29Sm90TmaWarpSpecializedAdapterINS1G_15DefaultEpilogueISJ_SK_SK_NS1F_6thread17LinearCombinationISJ_Li1EffLNS1K_9ScaleType4KindE0ELNS_15FloatRoundStyleE2ESJ_EENS1_15EpilogueDefaultEEEEEvvEEEEvNT_6ParamsE,@function
        .size           _ZN7cutlass13device_kernelINS_4gemm6kernel13GemmUniversalIN4cute5tupleIJiiiiEEENS1_10collective13CollectiveMmaINS1_34MainloopSm90TmaGmmaWarpSpecializedILi4ENS5_IJNS4_1CILi2EEENSA_ILi1EEESC_EEENS1_35KernelTmaWarpSpecializedCooperativeEEENS5_IJNSA_ILi256EEESG_NSA_ILi64EEEEEENS_10bfloat16_tENS5_IJlSC_lEEESJ_SK_NS4_8TiledMMAINS4_8MMA_AtomIJNS4_4SM904GMMA28MMA_64x256x16_F32BF16BF16_SSILNSO_5MajorE0ELSQ_0ELNSO_7ScaleInE1ELSR_1EEEEEENS4_6LayoutISD_NS5_IJSC_NSA_ILi0EEESV_EEEEENS5_IJNS4_10UnderscoreESY_SY_EEEEENS4_13SM90_TMA_LOADENS4_14ComposedLayoutINS4_7SwizzleILi3ELi4ELi3EEENS4_18smem_ptr_flag_bitsILi16EEENSU_INS5_IJNSA_ILi8EEESH_EEENS5_IJSH_SC_EEEEEEEvNS4_8identityENS4_23SM90_TMA_LOAD_MULTICASTES1B_vS1C_EENS_8epilogue10collective6detail29Sm90TmaWarpSpecializedAdapterINS1G_15DefaultEpilogueISJ_SK_SK_NS1F_6thread17LinearCombinationISJ_Li1EffLNS1K_9ScaleType4KindE0ELNS_15FloatRoundStyleE2ESJ_EENS1_15EpilogueDefaultEEEEEvvEEEEvNT_6ParamsE,(.L_x_579 - _ZN7cutlass13device_kernelINS_4gemm6kernel13GemmUniversalIN4cute5tupleIJiiiiEEENS1_10collective13CollectiveMmaINS1_34MainloopSm90TmaGmmaWarpSpecializedILi4ENS5_IJNS4_1CILi2EEENSA_ILi1EEESC_EEENS1_35KernelTmaWarpSpecializedCooperativeEEENS5_IJNSA_ILi256EEESG_NSA_ILi64EEEEEENS_10bfloat16_tENS5_IJlSC_lEEESJ_SK_NS4_8TiledMMAINS4_8MMA_AtomIJNS4_4SM904GMMA28MMA_64x256x16_F32BF16BF16_SSILNSO_5MajorE0ELSQ_0ELNSO_7ScaleInE1ELSR_1EEEEEENS4_6LayoutISD_NS5_IJSC_NSA_ILi0EEESV_EEEEENS5_IJNS4_10UnderscoreESY_SY_EEEEENS4_13SM90_TMA_LOADENS4_14ComposedLayoutINS4_7SwizzleILi3ELi4ELi3EEENS4_18smem_ptr_flag_bitsILi16EEENSU_INS5_IJNSA_ILi8EEESH_EEENS5_IJSH_SC_EEEEEEEvNS4_8identityENS4_23SM90_TMA_LOAD_MULTICASTES1B_vS1C_EENS_8epilogue10collective6detail29Sm90TmaWarpSpecializedAdapterINS1G_15DefaultEpilogueISJ_SK_SK_NS1F_6thread17LinearCombinationISJ_Li1EffLNS1K_9ScaleType4KindE0ELNS_15FloatRoundStyleE2ESJ_EENS1_15EpilogueDefaultEEEEEvvEEEEvNT_6ParamsE)
        .other          _ZN7cutlass13device_kernelINS_4gemm6kernel13GemmUniversalIN4cute5tupleIJiiiiEEENS1_10collective13CollectiveMmaINS1_34MainloopSm90TmaGmmaWarpSpecializedILi4ENS5_IJNS4_1CILi2EEENSA_ILi1EEESC_EEENS1_35KernelTmaWarpSpecializedCooperativeEEENS5_IJNSA_ILi256EEESG_NSA_ILi64EEEEEENS_10bfloat16_tENS5_IJlSC_lEEESJ_SK_NS4_8TiledMMAINS4_8MMA_AtomIJNS4_4SM904GMMA28MMA_64x256x16_F32BF16BF16_SSILNSO_5MajorE0ELSQ_0ELNSO_7ScaleInE1ELSR_1EEEEEENS4_6LayoutISD_NS5_IJSC_NSA_ILi0EEESV_EEEEENS5_IJNS4_10UnderscoreESY_SY_EEEEENS4_13SM90_TMA_LOADENS4_14ComposedLayoutINS4_7SwizzleILi3ELi4ELi3EEENS4_18smem_ptr_flag_bitsILi16EEENSU_INS5_IJNSA_ILi8EEESH_EEENS5_IJSH_SC_EEEEEEEvNS4_8identityENS4_23SM90_TMA_LOAD_MULTICASTES1B_vS1C_EENS_8epilogue10collective6detail29Sm90TmaWarpSpecializedAdapterINS1G_15DefaultEpilogueISJ_SK_SK_NS1F_6thread17LinearCombinationISJ_Li1EffLNS1K_9ScaleType4KindE0ELNS_15FloatRoundStyleE2ESJ_EENS1_15EpilogueDefaultEEEEEvvEEEEvNT_6ParamsE,@"STO_CUDA_ENTRY STV_DEFAULT"
_ZN7cutlass13device_kernelINS_4gemm6kernel13GemmUniversalIN4cute5tupleIJiiiiEEENS1_10collective13CollectiveMmaINS1_34MainloopSm90TmaGmmaWarpSpecializedILi4ENS5_IJNS4_1CILi2EEENSA_ILi1EEESC_EEENS1_35KernelTmaWarpSpecializedCooperativeEEENS5_IJNSA_ILi256EEESG_NSA_ILi64EEEEEENS_10bfloat16_tENS5_IJlSC_lEEESJ_SK_NS4_8TiledMMAINS4_8MMA_AtomIJNS4_4SM904GMMA28MMA_64x256x16_F32BF16BF16_SSILNSO_5MajorE0ELSQ_0ELNSO_7ScaleInE1ELSR_1EEEEEENS4_6LayoutISD_NS5_IJSC_NSA_ILi0EEESV_EEEEENS5_IJNS4_10UnderscoreESY_SY_EEEEENS4_13SM90_TMA_LOADENS4_14ComposedLayoutINS4_7SwizzleILi3ELi4ELi3EEENS4_18smem_ptr_flag_bitsILi16EEENSU_INS5_IJNSA_ILi8EEESH_EEENS5_IJSH_SC_EEEEEEEvNS4_8identityENS4_23SM90_TMA_LOAD_MULTICASTES1B_vS1C_EENS_8epilogue10collective6detail29Sm90TmaWarpSpecializedAdapterINS1G_15DefaultEpilogueISJ_SK_SK_NS1F_6thread17LinearCombinationISJ_Li1EffLNS1K_9ScaleType4KindE0ELNS_15FloatRoundStyleE2ESJ_EENS1_15EpilogueDefaultEEEEEvvEEEEvNT_6ParamsE:
[----:B------:R-:W0:Y:S02]  /*0000*/  LDC R1, c[0x0][0x28] ;  /* 0x00000a00ff017b82 */ /* 0x000e240000000800 */
[----:B0-----:R-:W-:Y:S01]  /*0010*/  VIADD R1, R1, 0xfffff878 ;  /* 0xfffff87801017836 */ /* 0x001fe20000000000 */
[----:B------:R-:W0:Y:S01]  /*0020*/  S2R R4, SR_TID.X ;  /* 0x0000000000047919 */ /* 0x000e220000002100 */
[----:B------:R-:W-:Y:S01]  /*0030*/  ELECT P0, URZ, PT ;  /* 0x00000000003f782f */ /* 0x000fe20003800000 */
[----:B------:R-:W-:Y:S01]  /*0040*/  BSSY B0, `(.L_x_0) ;  /* 0x0000015000007945 */ /* 0x000fe20003800000 */
[--C-:B0-----:R-:W-:Y:S02]  /*0050*/  SHF.R.U32.HI R0, RZ, 0x5, R4.reuse ;  /* 0x00000005ff007819 */ /* 0x101fe40000011604 */
[----:B------:R-:W-:-:S03]  /*0060*/  SHF.R.U32.HI R2, RZ, 0x7, R4 ;  /* 0x00000007ff027819 */ /* 0x000fc60000011604 */
[----:B------:R-:W0:Y:S04]  /*0070*/  SHFL.IDX PT, R3, R0, RZ, 0x1f ;  /* 0x00001fff00037589 */ /* 0x000e2800000e0000 */
[----:B------:R-:W1:Y:S01]  /*0080*/  SHFL.IDX PT, R2, R2, RZ, 0x1f ;  /* 0x00001fff02027589 */ /* 0x000e6200000e0000 */
[----:B0-----:R-:W-:Y:S02]  /*0090*/  R2UR UR9, R3 ;  /* 0x00000000030972ca */ /* 0x001fe400000e0000 */
[----:B-1----:R-:W-:-:S11]  /*00a0*/  R2UR UR5, R2 ;  /* 0x00000000020572ca */ /* 0x002fd600000e0000 */
[----:B------:R-:W-:Y:S02]  /*00b0*/  USHF.R.S32.HI UR4, URZ, 0x1f, UR9 ;  /* 0x0000001f3f047899 */ /* 0x000fe40008011409 */
[----:B------:R-:W-:Y:S02]  /*00c0*/  ISETP.NE.OR P0, PT, RZ, UR9, !P0 ;  /* 0x00000009ff007c0c */ /* 0x000fe4000c705670 */
[----:B------:R-:W-:-:S04]  /*00d0*/  ULEA.HI UR4, UR4, UR9, URZ, 0x2 ;  /* 0x0000000904047291 */ /* 0x000fc8000f8f103f */
[----:B------:R-:W-:-:S04]  /*00e0*/  ULOP3.LUT UR4, UR4, 0xfffffffc, URZ, 0xc0, !UPT ;  /* 0xfffffffc04047892 */ /* 0x000fc8000f8ec03f */
[----:B------:R-:W-:-:S03]  /*00f0*/  UIADD3 UR9, UR9, -UR4, URZ ;  /* 0x8000000409097290 */ /* 0x000fc6000fffe03f */
[----:B------:R-:W-:Y:S09]  /*0100*/  @P0 BRA `(.L_x_1) ;  /* 0x0000000000200947 */ /* 0x000ff20003800000 */
[----:B------:R-:W-:Y:S02]  /*0110*/  ULDC.64 UR6, c[0x0][0x198] ;  /* 0x0000660000067ab9 */ /* 0x000fe40000000a00 */
[----:B------:R-:W-:Y:S02]  /*0120*/  UIADD3 UR10, UP0, UR6, 0xf0, URZ ;  /* 0x000000f0060a7890 */ /* 0x000fe4000ff1e03f */
[----:B------:R-:W-:Y:S02]  /*0130*/  UIADD3 UR6, UP1, UR6, 0x1f0, URZ ;  /* 0x000001f006067890 */ /* 0x000fe4000ff3e03f */
[----:B------:R-:W-:Y:S02]  /*0140*/  UIADD3.X UR11, URZ, UR7, URZ, UP0, !UPT ;  /* 0x000000073f0b7290 */ /* 0x000fe400087fe43f */
[----:B------:R-:W-:-:S07]  /*0150*/  UIADD3.X UR7, URZ, UR7, URZ, UP1, !UPT ;  /* 0x000000073f077290 */ /* 0x000fce0008ffe43f */
[----:B------:R0:W-:Y:S02]  /*0160*/  UTMACCTL.PF [UR10] ;  /* 0x000000000a0079b9 */ /* 0x0001e40008040000 */
[----:B------:R0:W-:Y:S02]  /*0170*/  UTMACCTL.PF [UR6] ;  /* 0x00000000060079b9 */ /* 0x0001e40008040000 */
[----:B0-----:R-:W-:Y:S01]  /*0180*/  NOP ;  /* 0x0000000000007918 */ /* 0x001fe20000000000 */
.L_x_1:
[----:B------:R-:W-:Y:S05]  /*0190*/  BSYNC B0 ;  /* 0x0000000000007941 */ /* 0x000fea0003800000 */
.L_x_0:
[----:B------:R-:W0:Y:S01]  /*01a0*/  SHFL.IDX PT, R2, R0, RZ, 0x1f ;  /* 0x00001fff00027589 */ /* 0x000e2200000e0000 */
[----:B------:R-:W-:Y:S01]  /*01b0*/  UISETP.NE.AND UP0, UPT, UR9, 0x3, UPT ;  /* 0x000000030900788c */ /* 0x000fe2000bf05270 */
[----:B------:R-:W-:Y:S01]  /*01c0*/  ISETP.NE.AND P1, PT, RZ, UR5, PT ;  /* 0x00000005ff007c0c */ /* 0x000fe2000bf25270 */
[----:B------:R-:W-:Y:S02]  /*01d0*/  UIADD3 UR16, UR5, -0x1, URZ ;  /* 0xffffffff05107890 */ /* 0x000fe4000fffe03f */
[----:B------:R-:W-:Y:S02]  /*01e0*/  UISETP.EQ.OR UP0, UPT, UR9, URZ, !UP0 ;  /* 0x0000003f0900728c */ /* 0x000fe4000c702670 */
[----:B------:R-:W-:Y:S02]  /*01f0*/  UISETP.GE.U32.AND UP1, UPT, UR16, 0x2, UPT ;  /* 0x000000021000788c */ /* 0x000fe4000bf26070 */
[----:B------:R-:W-:-:S04]  /*0200*/  UISETP.EQ.AND UP0, UPT, UR5, URZ, UP0 ;  /* 0x0000003f0500728c */ /* 0x000fc80008702270 */
[----:B------:R-:W-:-:S04]  /*0210*/  USEL UR40, URZ, 0x1, !UP0 ;  /* 0x000000013f287887 */ /* 0x000fc8000c000000 */
[----:B------:R-:W-:Y:S01]  /*0220*/  USEL UR40, UR40, 0x2, UP1 ;  /* 0x0000000228287887 */ /* 0x000fe20008800000 */
[----:B0-----:R-:W-:-:S13]  /*0230*/  ISETP.NE.AND P0, PT, R2, RZ, PT ;  /* 0x000000ff0200720c */ /* 0x001fda0003f05270 */
[----:B------:R-:W-:Y:S05]  /*0240*/  @P0 BRA `(.L_x_2) ;  /* 0x0000000000580947 */ /* 0x000fea0003800000 */
[----:B------:R-:W0:Y:S01]  /*0250*/  S2UR UR8, SR_CgaCtaId ;  /* 0x00000000000879c3 */ /* 0x000e220000008800 */
[----:B------:R-:W-:Y:S01]  /*0260*/  UMOV UR4, 0x400 ;  /* 0x0000040000047882 */ /* 0x000fe20000000000 */
[----:B------:R-:W-:Y:S01]  /*0270*/  UMOV UR5, 0x1 ;  /* 0x0000000100057882 */ /* 0x000fe20000000000 */
[----:B------:R-:W-:Y:S01]  /*0280*/  UMOV UR6, 0x4 ;  /* 0x0000000400067882 */ /* 0x000fe20000000000 */
[----:B------:R-:W-:Y:S01]  /*0290*/  ELECT P0, URZ, PT ;  /* 0x00000000003f782f */ /* 0x000fe20003800000 */
[----:B------:R-:W-:-:S04]  /*02a0*/  UIADD3 UR6, -UR6, 0x100000, URZ ;  /* 0x0010000006067890 */ /* 0x000fc8000fffe13f */
[----:B------:R-:W-:Y:S02]  /*02b0*/  USHF.L.U32 UR7, UR6, 0xb, URZ ;  /* 0x0000000b06077899 */ /* 0x000fe4000800063f */
[----:B------:R-:W-:Y:S02]  /*02c0*/  USHF.L.U32 UR6, UR6, 0x1, URZ ;  /* 0x0000000106067899 */ /* 0x000fe4000800063f */
[----:B0-----:R-:W-:Y:S02]  /*02d0*/  ULEA UR8, UR8, UR4, 0x18 ;  /* 0x0000000408087291 */ /* 0x001fe4000f8ec03f */
[----:B------:R-:W-:-:S04]  /*02e0*/  UIADD3 UR4, -UR5, 0x100000, URZ ;  /* 0x0010000005047890 */ /* 0x000fc8000fffe13f */
[----:B------:R-:W-:Y:S02]  /*02f0*/  USHF.L.U32 UR5, UR4, 0xb, URZ ;  /* 0x0000000b04057899 */ /* 0x000fe4000800063f */
[----:B------:R-:W-:Y:S01]  /*0300*/  USHF.L.U32 UR4, UR4, 0x1, URZ ;  /* 0x0000000104047899 */ /* 0x000fe2000800063f */
[----:B------:R-:W0:Y:S11]  /*0310*/  FENCE.VIEW.ASYNC.S ;  /* 0x00000000000073c6 */ /* 0x000e360000000000 */
[----:B0-----:R0:W1:Y:S01]  /*0320*/  SYNCS.EXCH.64 URZ, [UR8], UR4 ;  /* 0x00000004083f75b2 */ /* 0x0010620008000100 */
[----:B------:R0:W2:Y:S01]  /*0330*/  SYNCS.EXCH.64 URZ, [UR8+0x20], UR6 ;  /* 0x00002006083f75b2 */ /* 0x0000a20008000100 */
[----:B------:R0:W3:Y:S01]  /*0340*/  SYNCS.EXCH.64 URZ, [UR8+0x8], UR4 ;  /* 0x00000804083f75b2 */ /* 0x0000e20008000100 */
[----:B------:R0:W4:Y:S01]  /*0350*/  SYNCS.EXCH.64 URZ, [UR8+0x28], UR6 ;  /* 0x00002806083f75b2 */ /* 0x0001220008000100 */
[----:B------:R0:W0:Y:S01]  /*0360*/  SYNCS.EXCH.64 URZ, [UR8+0x10], UR4 ;  /* 0x00001004083f75b2 */ /* 0x0000220008000100 */
[----:B------:R0:W0:Y:S01]  /*0370*/  SYNCS.EXCH.64 URZ, [UR8+0x30], UR6 ;  /* 0x00003006083f75b2 */ /* 0x0000220008000100 */
[----:B------:R0:W0:Y:S01]  /*0380*/  SYNCS.EXCH.64 URZ, [UR8+0x18], UR4 ;  /* 0x00001804083f75b2 */ /* 0x0000220008000100 */
[----:B------:R0:W0:Y:S01]  /*0390*/  SYNCS.EXCH.64 URZ, [UR8+0x38], UR6 ;  /* 0x00003806083f75b2 */ /* 0x0000220008000100 */
[----:B------:R-:W-:Y:S01]  /*03a0*/  NOP ;  /* 0x0000000000007918 */ /* 0x000fe20000000000 */
.L_x_2:
[----:B------:R-:W5:Y:S01]  /*03b0*/  S2UR UR13, SR_CTAID.X ;  /* 0x00000000000d79c3 */ /* 0x000f620000002500 */
[----:B------:R-:W-:Y:S01]  /*03c0*/  SHF.R.S32.HI R3, RZ, 0x1f, R4 ;  /* 0x0000001fff037819 */ /* 0x000fe20000011404 */
[----:B------:R5:W1:Y:S01]  /*03d0*/  SHFL.IDX PT, R6, R0, RZ, 0x1f ;  /* 0x00001fff00067589 */ /* 0x000a6200000e0000 */
[----:B0-----:R-:W-:Y:S01]  /*03e0*/  ULDC UR4, c[0x0][0x150] ;  /* 0x0000540000047ab9 */ /* 0x001fe20000000800 */
[----:B------:R-:W-:Y:S02]  /*03f0*/  ELECT P0, URZ, PT ;  /* 0x00000000003f782f */ /* 0x000fe40003800000 */
[----:B------:R-:W-:Y:S01]  /*0400*/  LEA.HI R3, R3, R4, RZ, 0x7 ;  /* 0x0000000403037211 */ /* 0x000fe200078f38ff */
[----:B------:R-:W-:Y:S01]  /*0410*/  ULDC UR5, c[0x0][0x154] ;  /* 0x0000550000057ab9 */ /* 0x000fe20000000800 */
[----:B------:R-:W-:Y:S01]  /*0420*/  SHF.R.S32.HI R7, RZ, 0x1f, R2 ;  /* 0x0000001fff077819 */ /* 0x000fe20000011402 */
[----:B------:R-:W0:Y:S01]  /*0430*/  S2UR UR10, SR_CTAID.Y ;  /* 0x00000000000a79c3 */ /* 0x000e220000002600 */
[----:B------:R-:W-:Y:S01]  /*0440*/  LOP3.LUT R3, R3, 0xffffff80, RZ, 0xc0, !PT ;  /* 0xffffff8003037812 */ /* 0x000fe200078ec0ff */
[----:B------:R-:W-:Y:S01]  /*0450*/  ULDC UR8, c[0x0][0x144] ;  /* 0x0000510000087ab9 */ /* 0x000fe20000000800 */
[----:B------:R-:W-:Y:S01]  /*0460*/  LEA.HI R7, R7, R2, RZ, 0x2 ;  /* 0x0000000207077211 */ /* 0x000fe200078f10ff */
[----:B------:R-:W-:Y:S01]  /*0470*/  NOP ;  /* 0x0000000000007918 */ /* 0x000fe20000000000 */
[----:B------:R-:W-:Y:S01]  /*0480*/  NOP ;  /* 0x0000000000007918 */ /* 0x000fe20000000000 */
[----:B------:R-:W-:Y:S01]  /*0490*/  IMAD.IADD R3, R4, 0x1, -R3 ;  /* 0x0000000104037824 */ /* 0x000fe200078e0a03 */
[----:B------:R-:W-:Y:S01]  /*04a0*/  LOP3.LUT R7, R7, 0x3ffffffc, RZ, 0xc0, !PT ;  /* 0x3ffffffc07077812 */ /* 0x000fe200078ec0ff */
[----:B------:R-:W-:Y:S01]  /*04b0*/  ULDC UR11, c[0x0][0x148] ;  /* 0x00005200000b7ab9 */ /* 0x000fe20000000800 */
[----:B------:R-:W-:-:S02]  /*04c0*/  IMAD.MOV.U32 R17, RZ, RZ, 0x1 ;  /* 0x00000001ff117424 */ /* 0x000fc400078e00ff */
[----:B------:R-:W-:Y:S01]  /*04d0*/  SHF.R.S32.HI R4, RZ, 0x1f, R3 ;  /* 0x0000001fff047819 */ /* 0x000fe20000011403 */
[----:B------:R-:W-:-:S03]  /*04e0*/  IMAD.IADD R2, R2, 0x1, -R7 ;  /* 0x0000000102027824 */ /* 0x000fc600078e0a07 */
[----:B------:R-:W-:Y:S02]  /*04f0*/  LEA.HI R4, R4, R3, RZ, 0x3 ;  /* 0x0000000304047211 */ /* 0x000fe400078f18ff */
[----:B-----5:R-:W-:Y:S02]  /*0500*/  I2FP.F32.U32 R5, UR13 ;  /* 0x0000000d00057c45 */ /* 0x020fe40008201000 */
[--C-:B------:R-:W-:Y:S02]  /*0510*/  SHF.R.S32.HI R0, RZ, 0x3, R4.reuse ;  /* 0x00000003ff007819 */ /* 0x100fe40000011404 */
[----:B-1----:R-:W-:Y:S01]  /*0520*/  ISETP.NE.OR P0, PT, R6, RZ, !P0 ;  /* 0x000000ff0600720c */ /* 0x002fe20004705670 */
[----:B------:R-:W-:Y:S01]  /*0530*/  FMUL R8, R5, UR4 ;  /* 0x0000000405087c20 */ /* 0x000fe20008400000 */
[----:B------:R-:W-:-:S04]  /*0540*/  SHF.R.S32.HI R5, RZ, 0x1f, R4 ;  /* 0x0000001fff057819 */ /* 0x000fc80000011404 */
[----:B------:R-:W-:Y:S01]  /*0550*/  LEA.HI R5, R5, R0, RZ, 0x2 ;  /* 0x0000000005057211 */ /* 0x000fe200078f10ff */
[----:B------:R-:W1:Y:S03]  /*0560*/  F2I.U32.TRUNC.NTZ R8, R8 ;  /* 0x0000000800087305 */ /* 0x000e66000020f000 */
[----:B------:R-:W-:-:S03]  /*0570*/  LOP3.LUT R5, R5, 0xfffffffc, RZ, 0xc0, !PT ;  /* 0xfffffffc05057812 */ /* 0x000fc600078ec0ff */
[----:B------:R-:W-:Y:S01]  /*0580*/  VOTEU.ALL UP0, P0 ;  /* 0x00000000003f7886 */ /* 0x000fe20000000000 */
[----:B------:R-:W-:Y:S01]  /*0590*/  VOTEU.ALL UP1, P0 ;  /* 0x00000000003f7886 */ /* 0x000fe20000020000 */
[----:B------:R-:W-:Y:S01]  /*05a0*/  IMAD.IADD R5, R0, 0x1, -R5 ;  /* 0x0000000100057824 */ /* 0x000fe200078e0a05 */
[----:B0-----:R-:W-:Y:S02]  /*05b0*/  I2FP.F32.U32 R0, UR10 ;  /* 0x0000000a00007c45 */ /* 0x001fe40008201000 */
[----:B------:R-:W0:Y:S01]  /*05c0*/  @!UP0 S2UR UR7, SR_CgaCtaId ;  /* 0x00000000000789c3 */ /* 0x000e220000008800 */
[----:B------:R-:W-:Y:S01]  /*05d0*/  @!UP0 UMOV UR6, 0x400 ;  /* 0x0000040000068882 */ /* 0x000fe20000000000 */
[----:B------:R-:W-:Y:S01]  /*05e0*/  LEA R2, R2, R5, 0x2 ;  /* 0x0000000502027211 */ /* 0x000fe200078e10ff */
[----:B------:R-:W-:Y:S01]  /*05f0*/  FMUL R4, R0, UR5 ;  /* 0x0000000500047c20 */ /* 0x000fe20008400000 */
[----:B-1----:R-:W-:Y:S02]  /*0600*/  R2UR UR4, R8 ;  /* 0x00000000080472ca */ /* 0x002fe400000e0000 */
[----:B------:R-:W-:-:S03]  /*0610*/  LEA.HI R0, R2, R2, RZ, 0x1 ;  /* 0x0000000202007211 */ /* 0x000fc600078f08ff */
[----:B------:R-:W1:Y:S01]  /*0620*/  F2I.U32.TRUNC.NTZ R4, R4 ;  /* 0x0000000400047305 */ /* 0x000e62000020f000 */
[----:B------:R-:W-:-:S05]  /*0630*/  LOP3.LUT R5, R0, 0xfffffffe, RZ, 0xc0, !PT ;  /* 0xfffffffe00057812 */ /* 0x000fca00078ec0ff */
[----:B------:R-:W-:Y:S02]  /*0640*/  IMAD.IADD R5, R2, 0x1, -R5 ;  /* 0x0000000102057824 */ /* 0x000fe400078e0a05 */
[----:B------:R-:W-:-:S04]  /*0650*/  UIADD3 UR4, -UR4, URZ, URZ ;  /* 0x0000003f04047290 */ /* 0x000fc8000fffe13f */
[----:B------:R-:W-:Y:S01]  /*0660*/  UIMAD UR8, UR8, UR4, UR13 ;  /* 0x00000004080872a4 */ /* 0x000fe2000f8e020d */
[----:B-1----:R-:W-:Y:S02]  /*0670*/  R2UR UR12, R4 ;  /* 0x00000000040c72ca */ /* 0x002fe400000e0000 */
[----:B------:R-:W-:Y:S01]  /*0680*/  UMOV UR4, 0x20 ;  /* 0x0000002000047882 */ /* 0x000fe20000000000 */
[----:B------:R-:W1:Y:S02]  /*0690*/  LDC R4, c[0x0][0x140] ;  /* 0x00005000ff047b82 */ /* 0x000e640000000800 */
[----:B------:R-:W-:Y:S01]  /*06a0*/  ISETP.NE.AND P3, PT, R5, UR8, PT ;  /* 0x0000000805007c0c */ /* 0x000fe2000bf65270 */
[----:B------:R-:W-:-:S04]  /*06b0*/  @!UP0 UIADD3 UR4, -UR4, 0x100000, URZ ;  /* 0x0010000004048890 */ /* 0x000fc8000fffe13f */
[----:B------:R-:W-:Y:S02]  /*06c0*/  @!UP0 USHF.L.U32 UR5, UR4, 0xb, URZ ;  /* 0x0000000b04058899 */ /* 0x000fe4000800063f */
[----:B------:R-:W-:Y:S01]  /*06d0*/  @!UP0 USHF.L.U32 UR4, UR4, 0x1, URZ ;  /* 0x0000000104048899 */ /* 0x000fe2000800063f */
[C---:B------:R-:W-:Y:S01]  /*06e0*/  IMAD.SHL.U32 R5, R2.reuse, 0x4, RZ ;  /* 0x0000000402057824 */ /* 0x040fe200078e00ff */
[----:B0-----:R-:W-:Y:S01]  /*06f0*/  @!UP0 ULEA UR6, UR7, UR6, 0x18 ;  /* 0x0000000607068291 */ /* 0x001fe2000f8ec03f */
[----:B------:R-:W-:Y:S01]  /*0700*/  VOTEU.ALL UP0, P0 ;  /* 0x00000000003f7886 */ /* 0x000fe20000000000 */
[----:B------:R-:W-:Y:S02]  /*0710*/  LOP3.LUT P0, RZ, R3, 0x7, RZ, 0xc0, !PT ;  /* 0x0000000703ff7812 */ /* 0x000fe4000780c0ff */
[----:B------:R-:W-:Y:S01]  /*0720*/  LOP3.LUT R152, R2, 0xc, R5, 0x78, !PT ;  /* 0x0000000c02987812 */ /* 0x000fe200078e7805 */
[----:B------:R-:W-:-:S03]  /*0730*/  UIADD3 UR12, -UR12, URZ, URZ ;  /* 0x0000003f0c0c7290 */ /* 0x000fc6000fffe13f */
[C---:B------:R-:W-:Y:S02]  /*0740*/  ISETP.LT.U32.AND P0, PT, R152.reuse, 0x2, !P0 ;  /* 0x000000029800780c */ /* 0x040fe40004701070 */
[----:B------:R-:W-:Y:S01]  /*0750*/  @P3 LEA.HI R0, R152, R152, RZ, 0x1 ;  /* 0x0000009898003211 */ /* 0x000fe200078f08ff */
[----:B------:R-:W0:Y:S02]  /*0760*/  FENCE.VIEW.ASYNC.S ;  /* 0x00000000000073c6 */ /* 0x000e240000000000 */
[----:B0-----:R-:W0:Y:S01]  /*0770*/  @!UP0 SYNCS.EXCH.64 URZ, [UR6+0x50], UR4 ;  /* 0x00005004063f85b2 */ /* 0x001e220008000100 */
[----:B------:R-:W-:Y:S02]  /*0780*/  @P3 SHF.R.S32.HI R0, RZ, 0x1, R0 ;  /* 0x00000001ff003819 */ /* 0x000fe40000011400 */
[----:B-1----:R-:W-:Y:S01]  /*0790*/  ISETP.EQ.U32.AND P2, PT, R4, 0x1, PT ;  /* 0x000000010400780c */ /* 0x002fe20003f42070 */
[----:B------:R1:W0:Y:S01]  /*07a0*/  @!UP1 SYNCS.EXCH.64 URZ, [UR6+0x58], UR4 ;  /* 0x00005804063f95b2 */ /* 0x0002220008000100 */
[----:B------:R-:W-:Y:S01]  /*07b0*/  NOP ;  /* 0x0000000000007918 */ /* 0x000fe20000000000 */
[----:B-1----:R-:W-:-:S06]  /*07c0*/  UIMAD UR4, UR11, UR12, UR10 ;  /* 0x0000000c0b0472a4 */ /* 0x002fcc000f8e020a */
[----:B------:R-:W-:Y:S02]  /*07d0*/  @P3 ISETP.NE.AND P4, PT, R0, UR4, PT ;  /* 0x0000000400003c0c */ /* 0x000fe4000bf85270 */
[----:B------:R-:W-:Y:S02]  /*07e0*/  SEL R0, RZ, 0x1, !P0 ;  /* 0x00000001ff007807 */ /* 0x000fe40004000000 */
[----:B------:R-:W-:-:S04]  /*07f0*/  @P3 SEL R17, RZ, 0x1, P4 ;  /* 0x00000001ff113807 */ /* 0x000fc80002000000 */
[----:B------:R-:W-:Y:S01]  /*0800*/  LOP3.LUT R17, R17, R0, RZ, 0xc0, !PT ;  /* 0x0000000011117212 */ /* 0x000fe200078ec0ff */
[----:B------:R-:W-:Y:S06]  /*0810*/  @!P2 BRA `(.L_x_3) ;  /* 0x000000000008a947 */ /* 0x000fec0003800000 */
[----:B0-234-:R-:W-:Y:S01]  /*0820*/  UCGABAR_ARV ;  /* 0x00000000000079c7 */ /* 0x01dfe20008000000 */
[----:B------:R-:W-:Y:S05]  /*0830*/  BRA `(.L_x_4) ;  /* 0x0000000000047947 */ /* 0x000fea0003800000 */
.L_x_3:
[----:B0-234-:R-:W-:Y:S01]  /*0840*/  NOP ;  /* 0x0000000000007918 */ /* 0x01dfe20000000000 */
.L_x_4:
[----:B------:R-:W-:Y:S01]  /*0850*/  ULDC UR4, c[0x0][0x65c] ;  /* 0x0001970000047ab9 */ /* 0x000fe20000000800 */
[----:B------:R-:W-:Y:S01]  /*0860*/  UMOV UR5, URZ ;  /* 0x0000003f00057c82 */ /* 0x000fe20008000000 */
[----:B------:R-:W-:-:S03]  /*0870*/  UISETP.NE.AND UP0, UPT, UR4, 0x1, UPT ;  /* 0x000000010400788c */ /* 0x000fc6000bf05270 */
[----:B------:R-:W-:Y:S01]  /*0880*/  UMOV UR4, UR13 ;  /* 0x0000000d00047c82 */ /* 0x000fe20008000000 */
[----:B------:R-:W-:Y:S02]  /*0890*/  UP2UR UR45, UPR, URZ, 0x1 ;  /* 0x000000013f2d7883 */ /* 0x000fe40008000000 */
[----:B------:R-:W-:Y:S02]  /*08a0*/  PLOP3.LUT P0, PT, PT, PT, UP0, 0x80, 0x0 ;  /* 0x000000000000781c */ /* 0x000fe40003f0f008 */
[----:B------:R-:W-:Y:S02]  /*08b0*/  PLOP3.LUT P3, PT, PT, PT, UP0, 0x80, 0x0 ;  /* 0x000000000000781c */ /* 0x000fe40003f6f008 */
[----:B------:R-:W-:Y:S01]  /*08c0*/  PLOP3.LUT P5, PT, PT, PT, UP0, 0x80, 0x0 ;  /* 0x000000000000781c */ /* 0x000fe20003faf008 */
[----:B------:R-:W-:Y:S01]  /*08d0*/  @UP0 ULDC UR14, c[0x0][0x10] ;  /* 0x00000400000e0ab9 */ /* 0x000fe20000000800 */
[----:B------:R-:W-:Y:S01]  /*08e0*/  @UP0 UMOV UR6, UR10 ;  /* 0x0000000a00060c82 */ /* 0x000fe20008000000 */
[----:B------:R-:W-:Y:S01]  /*08f0*/  @UP0 UMOV UR7, URZ ;  /* 0x0000003f00070c82 */ /* 0x000fe20008000000 */
[----:B------:R-:W-:Y:S01]  /*0900*/  PLOP3.LUT P4, PT, PT, PT, UP0, 0x80, 0x0 ;  /* 0x000000000000781c */ /* 0x000fe20003f8f008 */
[----:B------:R-:W-:-:S03]  /*0910*/  @UP0 UIMAD.WIDE.U32 UR14, UR13, UR14, UR6 ;  /* 0x0000000e0d0e02a5 */ /* 0x000fc6000f8e0006 */
[----:B------:R-:W-:Y:S01]  /*0920*/  @!UP0 ULDC UR7, c[0x0][0xc] ;  /* 0x0000030000078ab9 */ /* 0x000fe20000000800 */
[----:B------:R-:W-:Y:S01]  /*0930*/  @UP0 UMOV UR6, URZ ;  /* 0x0000003f00060c82 */ /* 0x000fe20008000000 */
[----:B------:R-:W-:Y:S01]  /*0940*/  @!UP0 UIMAD.WIDE.U32 UR4, UR10, UR7, UR4 ;  /* 0x000000070a0482a5 */ /* 0x000fe2000f8e0004 */
[----:B------:R-:W-:Y:S01]  /*0950*/  IMAD.U32 R2, RZ, RZ, UR14 ;  /* 0x0000000eff027e24 */ /* 0x000fe2000f8e00ff */
[----:B------:R-:W-:Y:S02]  /*0960*/  @UP0 UIADD3 UR6, UR15, UR6, URZ ;  /* 0x000000060f060290 */ /* 0x000fe4000fffe03f */
[----:B------:R-:W-:Y:S01]  /*0970*/  MOV R3, UR15 ;  /* 0x0000000f00037c02 */ /* 0x000fe20008000f00 */
[----:B------:R-:W-:Y:S01]  /*0980*/  @P0 IMAD.MOV.U32 R7, RZ, RZ, R2 ;  /* 0x000000ffff070224 */ /* 0x000fe200078e0002 */
[----:B------:R-:W-:Y:S01]  /*0990*/  MOV R4, UR4 ;  /* 0x0000000400047c02 */ /* 0x000fe20008000f00 */
[----:B------:R-:W-:Y:S02]  /*09a0*/  IMAD.U32 R5, RZ, RZ, UR5 ;  /* 0x00000005ff057e24 */ /* 0x000fe4000f8e00ff */
[----:B------:R-:W-:-:S02]  /*09b0*/  IMAD.U32 R2, RZ, RZ, UR4 ;  /* 0x00000004ff027e24 */ /* 0x000fc4000f8e00ff */
[----:B------:R-:W-:Y:S02]  /*09c0*/  @P3 IMAD.U32 R6, RZ, RZ, UR6 ;  /* 0x00000006ff063e24 */ /* 0x000fe4000f8e00ff */
[----:B------:R-:W-:Y:S02]  /*09d0*/  @!P5 IMAD.MOV.U32 R6, RZ, RZ, R5 ;  /* 0x000000ffff06d224 */ /* 0x000fe400078e0005 */
[----:B------:R-:W-:Y:S02]  /*09e0*/  @!P4 IMAD.MOV.U32 R7, RZ, RZ, R2 ;  /* 0x000000ffff07c224 */ /* 0x000fe400078e0002 */
[----:B------:R-:W-:Y:S01]  /*09f0*/  IMAD.U32 R3, RZ, RZ, UR5 ;  /* 0x00000005ff037e24 */ /* 0x000fe2000f8e00ff */
[----:B------:R0:W-:Y:S04]  /*0a00*/  STL [R1+0x200], R6 ;  /* 0x0002000601007387 */ /* 0x0001e80000100800 */
[----:B------:R0:W-:Y:S01]  /*0a10*/  STL [R1+0x204], R7 ;  /* 0x0002040701007387 */ /* 0x0001e20000100800 */
[----:B------:R-:W-:Y:S05]  /*0a20*/  @!P2 BRA `(.L_x_5) ;  /* 0x00000000000ca947 */ /* 0x000fea0003800000 */
[----:B------:R-:W-:Y:S01]  /*0a30*/  UCGABAR_WAIT ;  /* 0x0000000000007dc7 */ /* 0x000fe20008000000 */
[----:B------:R-:W-:Y:S01]  /*0a40*/  CCTL.IVALL ;  /* 0x00000000ff00798f */ /* 0x000fe20002000000 */
[----:B------:R-:W-:Y:S05]  /*0a50*/  BRA `(.L_x_6) ;  /* 0x0000000000047947 */ /* 0x000fea0003800000 */
.L_x_5:
[----:B------:R-:W-:Y:S06]  /*0a60*/  BAR.SYNC.DEFER_BLOCKING 0x0 ;  /* 0x0000000000007b1d */ /* 0x000fec0000010000 */
.L_x_6:
[----:B------:R-:W-:Y:S05]  /*0a70*/  @!P1 BRA `(.L_x_7) ;  /* 0x00000198000c9947 */ /* 0x000fea0003800000 */
[----:B------:R-:W-:-:S06]  /*0a80*/  UISETP.GT.U32.AND UP0, UPT, UR16, 0x1, UPT ;  /* 0x000000011000788c */ /* 0x000fcc000bf04070 */
[----:B------:R-:W-:-:S13]  /*0a90*/  PLOP3.LUT P0, PT, PT, PT, UP0, 0x80, 0x0 ;  /* 0x000000000000781c */ /* 0x000fda0003f0f008 */
[----:B------:R-:W-:Y:S05]  /*0aa0*/  @P0 EXIT ;  /* 0x000000000000094d */ /* 0x000fea0003800000 */
[----:B------:R-:W-:Y:S01]  /*0ab0*/  ULDC.64 UR4, c[0x0][0x650] ;  /* 0x0001940000047ab9 */ /* 0x000fe20000000a00 */
[----:B------:R-:W-:Y:S01]  /*0ac0*/  UMOV UR41, 0xffffffff ;  /* 0xffffffff00297882 */ /* 0x000fe20000000000 */
[----:B------:R-:W-:Y:S01]  /*0ad0*/  ISETP.GE.U32.AND P0, PT, R7, UR4, PT ;  /* 0x0000000407007c0c */ /* 0x000fe2000bf06070 */
[----:B------:R-:W-:Y:S01]  /*0ae0*/  UMOV UR42, 0xffffffff ;  /* 0xffffffff002a7882 */ /* 0x000fe20000000000 */
[----:B------:R-:W-:Y:S01]  /*0af0*/  UMOV UR43, 0xffffffff ;  /* 0xffffffff002b7882 */ /* 0x000fe20000000000 */
[----:B------:R-:W-:Y:S02]  /*0b00*/  PRMT R0, RZ, 0x7610, R0 ;  /* 0x00007610ff007816 */ /* 0x000fe40000000000 */
[----:B------:R-:W-:-:S13]  /*0b10*/  ISETP.GE.U32.AND.EX P0, PT, R6, UR5, PT, P0 ;  /* 0x0000000506007c0c */ /* 0x000fda000bf06100 */
[----:B------:R-:W-:Y:S05]  /*0b20*/  @P0 BRA `(.L_x_8) ;  /* 0x0000000400480947 */ /* 0x000fea0003800000 */
[----:B------:R-:W-:Y:S01]  /*0b30*/  ULDC.64 UR16, c[0x0][0x628] ;  /* 0x00018a0000107ab9 */ /* 0x000fe20000000a00 */
[C---:B------:R-:W-:Y:S01]  /*0b40*/  R2UR UR19, R7.reuse ;  /* 0x00000000071372ca */ /* 0x040fe200000e0000 */
[----:B------:R-:W-:Y:S01]  /*0b50*/  ULDC UR18, c[0x0][0x630] ;  /* 0x00018c0000127ab9 */ /* 0x000fe20000000800 */
[----:B------:R-:W-:Y:S02]  /*0b60*/  ISETP.NE.U32.AND P0, PT, RZ, UR16, PT ;  /* 0x00000010ff007c0c */ /* 0x000fe4000bf05070 */
[----:B------:R-:W-:Y:S02]  /*0b70*/  R2UR UR4, R7 ;  /* 0x00000000070472ca */ /* 0x000fe400000e0000 */
[----:B------:R-:W-:Y:S02]  /*0b80*/  ISETP.NE.AND.EX P0, PT, RZ, UR17, PT, P0 ;  /* 0x00000011ff007c0c */ /* 0x000fe4000bf05300 */
[----:B------:R-:W-:-:S11]  /*0b90*/  R2UR UR5, R6 ;  /* 0x00000000060572ca */ /* 0x000fd600000e0000 */
[----:B------:R-:W-:Y:S05]  /*0ba0*/  @!P0 BRA `(.L_x_9) ;  /* 0x0000000000308947 */ /* 0x000fea0003800000 */
[----:B------:R-:W-:Y:S01]  /*0bb0*/  R2UR UR4, R7 ;  /* 0x00000000070472ca */ /* 0x000fe200000e0000 */
[----:B------:R-:W-:Y:S01]  /*0bc0*/  ULDC UR9, c[0x0][0x634] ;  /* 0x00018d0000097ab9 */ /* 0x000fe20000000800 */
[----:B------:R-:W-:-:S11]  /*0bd0*/  R2UR UR13, R6 ;  /* 0x00000000060d72ca */ /* 0x000fd600000e0000 */
[----:B------:R-:W-:-:S04]  /*0be0*/  UIADD3 UR9, UP0, UR4, UR9, URZ ;  /* 0x0000000904097290 */ /* 0x000fc8000ff1e03f */
[----:B------:R-:W-:-:S04]  /*0bf0*/  UIADD3.X UR13, URZ, UR13, URZ, UP0, !UPT ;  /* 0x0000000d3f0d7290 */ /* 0x000fc800087fe43f */
[----:B------:R-:W-:-:S04]  /*0c00*/  UIMAD.WIDE.U32 UR4, UR13, UR16, URZ ;  /* 0x000000100d0472a5 */ /* 0x000fc8000f8e003f */
[----:B------:R-:W-:Y:S02]  /*0c10*/  UIMAD.WIDE.U32 UR6, UP0, UR9, UR17, UR4 ;  /* 0x00000011090672a5 */ /* 0x000fe4000f800004 */
[----:B------:R-:W-:Y:S02]  /*0c20*/  UIMAD.WIDE.U32 UR4, UR9, UR16, URZ ;  /* 0x00000010090472a5 */ /* 0x000fe4000f8e003f */
[----:B------:R-:W-:Y:S02]  /*0c30*/  UIADD3.X UR15, URZ, URZ, URZ, UP0, !UPT ;  /* 0x0000003f3f0f7290 */ /* 0x000fe400087fe43f */
[----:B------:R-:W-:Y:S01]  /*0c40*/  UIADD3 URZ, UP0, UR5, UR6, URZ ;  /* 0x00000006053f7290 */ /* 0x000fe2000ff1e03f */
[----:B------:R-:W-:-:S03]  /*0c50*/  UMOV UR14, UR7 ;  /* 0x00000007000e7c82 */ /* 0x000fc60008000000 */
[----:B------:R-:W-:-:S12]  /*0c60*/  UIMAD.WIDE.U32.X UR4, UR13, UR17, UR14, UP0 ;  /* 0x000000110d0472a5 */ /* 0x000fd800080e040e */
.L_x_9:
[----:B------:R-:W-:Y:S01]  /*0c70*/  USHF.R.U64 UR43, UR4, UR18, UR5 ;  /* 0x00000012042b7299 */ /* 0x000fe20008001205 */
[----:B------:R-:W-:Y:S01]  /*0c80*/  R2UR UR7, R6 ;  /* 0x00000000060772ca */ /* 0x000fe200000e0000 */
[----:B------:R-:W-:Y:S02]  /*0c90*/  USHF.R.U32.HI UR4, URZ, UR18, UR5 ;  /* 0x000000123f047299 */ /* 0x000fe40008011605 */
[----:B------:R-:W-:Y:S01]  /*0ca0*/  UIADD3 UR5, UP0, URZ, -UR43, URZ ;  /* 0x8000002b3f057290 */ /* 0x000fe2000ff1e03f */
[----:B------:R-:W-:Y:S01]  /*0cb0*/  ULDC.64 UR14, c[0x0][0x620] ;  /* 0x00018800000e7ab9 */ /* 0x000fe20000000a00 */
[----:B------:R-:W-:Y:S02]  /*0cc0*/  UMOV UR6, UR19 ;  /* 0x0000001300067c82 */ /* 0x000fe40008000000 */
[----:B------:R-:W-:Y:S01]  /*0cd0*/  UIADD3.X UR4, URZ, ~UR4, URZ, UP0, !UPT ;  /* 0x800000043f047290 */ /* 0x000fe200087fe43f */
[----:B------:R-:W-:Y:S01]  /*0ce0*/  ULDC UR9, c[0x0][0x618] ;  /* 0x0001860000097ab9 */ /* 0x000fe20000000800 */
[----:B------:R-:W-:-:S02]  /*0cf0*/  UIMAD UR12, UR11, UR12, UR10 ;  /* 0x0000000c0b0c72a4 */ /* 0x000fc4000f8e020a */
[----:B------:R-:W-:Y:S02]  /*0d00*/  UIMAD UR4, UR4, UR14, URZ ;  /* 0x0000000e040472a4 */ /* 0x000fe4000f8e023f */
[----:B------:R-:W-:Y:S02]  /*0d10*/  UIMAD.WIDE.U32 UR6, UR5, UR14, UR6 ;  /* 0x0000000e050672a5 */ /* 0x000fe4000f8e0006 */
[----:B------:R-:W-:Y:S01]  /*0d20*/  UIMAD UR4, UR5, UR15, UR4 ;  /* 0x0000000f050472a4 */ /* 0x000fe2000f8e0204 */
[----:B------:R-:W-:Y:S01]  /*0d30*/  ULDC UR10, c[0x0][0x608] ;  /* 0x00018200000a7ab9 */ /* 0x000fe20000000800 */
[----:B------:R-:W-:Y:S02]  /*0d40*/  ULDC UR18, c[0x0][0x658] ;  /* 0x0001960000127ab9 */ /* 0x000fe40000000800 */
[----:B------:R-:W-:Y:S01]  /*0d50*/  UIADD3 UR7, UR7, UR4, URZ ;  /* 0x0000000407077290 */ /* 0x000fe2000fffe03f */
[----:B------:R-:W-:Y:S02]  /*0d60*/  UMOV UR11, 0xffffffff ;  /* 0xffffffff000b7882 */ /* 0x000fe40000000000 */
[----:B------:R-:W-:Y:S01]  /*0d70*/  ULDC.64 UR4, c[0x0][0x640] ;  /* 0x0001900000047ab9 */ /* 0x000fe20000000a00 */
[----:B------:R-:W-:Y:S01]  /*0d80*/  USHF.R.U64 UR16, UR6, UR9, UR7 ;  /* 0x0000000906107299 */ /* 0x000fe20008001207 */
[----:B------:R-:W-:Y:S01]  /*0d90*/  ISETP.NE.U32.AND P0, PT, RZ, UR4, PT ;  /* 0x00000004ff007c0c */ /* 0x000fe2000bf05070 */
[----:B------:R-:W-:-:S02]  /*0da0*/  USHF.R.U32.HI UR7, URZ, UR9, UR7 ;  /* 0x000000093f077299 */ /* 0x000fc40008011607 */
[----:B------:R-:W-:Y:S01]  /*0db0*/  USHF.L.U32 UR6, UR11, UR18, URZ ;  /* 0x000000120b067299 */ /* 0x000fe2000800063f */
[----:B------:R-:W-:Y:S01]  /*0dc0*/  ISETP.NE.AND.EX P0, PT, RZ, UR5, PT, P0 ;  /* 0x00000005ff007c0c */ /* 0x000fe2000bf05300 */
[----:B------:R-:W-:Y:S02]  /*0dd0*/  USHF.R.U64 UR22, UR16, UR10, UR7 ;  /* 0x0000000a10167299 */ /* 0x000fe40008001207 */
[----:B------:R-:W-:Y:S02]  /*0de0*/  USHF.R.U32.HI UR7, URZ, UR10, UR7 ;  /* 0x0000000a3f077299 */ /* 0x000fe40008011607 */
[----:B------:R-:W-:Y:S02]  /*0df0*/  UISETP.NE.AND UP1, UPT, UR45, URZ, UPT ;  /* 0x0000003f2d00728c */ /* 0x000fe4000bf25270 */
[----:B------:R-:W-:Y:S01]  /*0e00*/  USHF.R.U64 UR23, UR22, UR18, UR7 ;  /* 0x0000001216177299 */ /* 0x000fe20008001207 */
[----:B------:R-:W-:Y:S01]  /*0e10*/  ULDC UR17, c[0x0][0x600] ;  /* 0x0001800000117ab9 */ /* 0x000fe20000000800 */
[----:B------:R-:W-:-:S02]  /*0e20*/  ULOP3.LUT UR13, URZ, UR6, URZ, 0x33, !UPT ;  /* 0x000000063f0d7292 */ /* 0x000fc4000f8e333f */
[----:B------:R-:W-:Y:S02]  /*0e30*/  UIADD3 UR15, UR17, -0x1, URZ ;  /* 0xffffffff110f7890 */ /* 0x000fe4000fffe03f */
[----:B------:R-:W-:Y:S02]  /*0e40*/  USEL UR12, UR8, UR12, !UP1 ;  /* 0x0000000c080c7287 */ /* 0x000fe4000c800000 */
[----:B------:R-:W-:Y:S01]  /*0e50*/  USHF.R.U32.HI UR7, URZ, UR18, UR7 ;  /* 0x000000123f077299 */ /* 0x000fe20008011607 */
[----:B------:R-:W-:Y:S01]  /*0e60*/  ULDC UR19, c[0x0][0x648] ;  /* 0x0001920000137ab9 */ /* 0x000fe20000000800 */
[----:B------:R-:W-:Y:S01]  /*0e70*/  ULDC UR20, c[0x0][0x638] ;  /* 0x00018e0000147ab9 */ /* 0x000fe20000000800 */
[----:B------:R-:W-:Y:S01]  /*0e80*/  UMOV UR21, 0x1 ;  /* 0x0000000100157882 */ /* 0x000fe20000000000 */
[----:B------:R-:W-:Y:S01]  /*0e90*/  UMOV UR6, UR23 ;  /* 0x0000001700067c82 */ /* 0x000fe20008000000 */
[----:B------:R-:W-:Y:S07]  /*0ea0*/  @!P0 BRA `(.L_x_10) ;  /* 0x0000000000308947 */ /* 0x000fee0003800000 */
[----:B------:R-:W-:Y:S02]  /*0eb0*/  ULDC UR10, c[0x0][0x64c] ;  /* 0x00019300000a7ab9 */ /* 0x000fe40000000800 */
        /* <DEDUP_REMOVED lines=8> */
[----:B------:R-:W-:-:S07]  /*0f40*/  UIMAD.WIDE.U32.X UR4, UR14, UR5, UR10, UP0 ;  /* 0x000000050e0472a5 */ /* 0x000fce00080e040a */
[----:B------:R-:W-:Y:S01]  /*0f50*/  UMOV UR6, UR4 ;  /* 0x0000000400067c82 */ /* 0x000fe20008000000 */
[----:B------:R-:W-:-:S05]  /*0f60*/  UMOV UR7, UR5 ;  /* 0x0000000500077c82 */ /* 0x000fca0008000000 */
.L_x_10:
[----:B------:R-:W-:Y:S01]  /*0f70*/  USHF.R.U64 UR5, UR6, UR19, UR7 ;  /* 0x0000001306057299 */ /* 0x000fe20008001207 */
[----:B------:R-:W-:Y:S01]  /*0f80*/  IMAD.MOV.U32 R0, RZ, RZ, 0x1 ;  /* 0x00000001ff007424 */ /* 0x000fe200078e00ff */
[----:B------:R-:W-:Y:S02]  /*0f90*/  USHF.L.U32 UR4, UR21, UR18, URZ ;  /* 0x0000001215047299 */ /* 0x000fe4000800063f */
[----:B------:R-:W-:Y:S02]  /*0fa0*/  ULOP3.LUT UR13, UR22, UR13, URZ, 0xc0, !UPT ;  /* 0x0000000d160d7292 */ /* 0x000fe4000f8ec03f */
[----:B------:R-:W-:Y:S02]  /*0fb0*/  UIADD3 UR6, -UR5, URZ, URZ ;  /* 0x0000003f05067290 */ /* 0x000fe4000fffe13f */
[----:B------:R-:W-:Y:S02]  /*0fc0*/  UIMAD UR13, UR4, UR5, UR13 ;  /* 0x00000005040d72a4 */ /* 0x000fe4000f8e020d */
[----:B------:R-:W-:-:S02]  /*0fd0*/  ULOP3.LUT UR15, UR16, UR15, URZ, 0xc0, !UPT ;  /* 0x0000000f100f7292 */ /* 0x000fc4000f8ec03f */
[----:B------:R-:W-:Y:S01]  /*0fe0*/  UIMAD UR4, UR6, UR20, UR23 ;  /* 0x00000014060472a4 */ /* 0x000fe2000f8e0217 */
[----:B------:R-:W-:Y:S01]  /*0ff0*/  ULDC UR5, c[0x0][0x610] ;  /* 0x0001840000057ab9 */ /* 0x000fe20000000800 */
[----:B------:R-:W-:Y:S02]  /*1000*/  UISETP.NE.AND UP0, UPT, UR45, URZ, UPT ;  /* 0x0000003f2d00728c */ /* 0x000fe4000bf05270 */
[----:B------:R-:W-:Y:S02]  /*1010*/  UIMAD UR12, UR13, UR5, UR12 ;  /* 0x000000050d0c72a4 */ /* 0x000fe4000f8e020c */
[----:B------:R-:W-:-:S04]  /*1020*/  UIMAD UR4, UR4, UR17, UR15 ;  /* 0x00000011040472a4 */ /* 0x000fc8000f8e020f */
[----:B------:R-:W-:Y:S02]  /*1030*/  USEL UR42, UR4, UR12, !UP0 ;  /* 0x0000000c042a7287 */ /* 0x000fe4000c000000 */
[----:B------:R-:W-:-:S12]  /*1040*/  USEL UR41, UR12, UR4, !UP0 ;  /* 0x000000040c297287 */ /* 0x000fd8000c000000 */
.L_x_8:
[----:B------:R-:W-:-:S08]  /*1050*/  NOP ;  /* 0x0000000000007918 */ /* 0x000fd00000000000 */
[----:B------:R-:W1:Y:S02]  /*1060*/  USETMAXREG.TRY_ALLOC.CTAPOOL UP0, 0xf0 ;  /* 0x000000f0000079c8 */ /* 0x000e640008000600 */
[----:B-1----:R-:W-:-:S13]  /*1070*/  PLOP3.LUT P0, PT, PT, PT, UP0, 0x80, 0x0 ;  /* 0x000000000000781c */ /* 0x002fda0003f0f008 */
[----:B------:R-:W-:Y:S05]  /*1080*/  @!P0 BRA `(.L_x_8) ;  /* 0xfffffffc00f08947 */ /* 0x000fea000383ffff */
[----:B------:R-:W-:Y:S01]  /*1090*/  ULDC.64 UR4, c[0x0][0x598] ;  /* 0x0001660000047ab9 */ /* 0x000fe20000000a00 */
[----:B------:R-:W-:Y:S01]  /*10a0*/  ULDC.64 UR36, c[0x0][0x208] ;  /* 0x0000820000247ab9 */ /* 0x000fe20000000a00 */
[----:B------:R-:W-:-:S04]  /*10b0*/  ISETP.NE.U32.AND P0, PT, RZ, UR4, PT ;  /* 0x00000004ff007c0c */ /* 0x000fc8000bf05070 */
[----:B------:R-:W-:-:S13]  /*10c0*/  ISETP.NE.AND.EX P0, PT, RZ, UR5, PT, P0 ;  /* 0x00000005ff007c0c */ /* 0x000fda000bf05300 */
[----:B------:R-:W-:Y:S05]  /*10d0*/  @!P0 BRA `(.L_x_11) ;  /* 0x00000000001c8947 */ /* 0x000fea0003800000 */
[----:B------:R-:W1:Y:S02]  /*10e0*/  LDC.64 R2, c[0x0][0x598] ;  /* 0x00016600ff027b82 */ /* 0x000e640000000a00 */
[----:B-1----:R-:W2:Y:S02]  /*10f0*/  LDG.E.64 R2, desc[UR36][R2.64] ;  /* 0x0000002402027981 */ /* 0x002ea4000c1e1b00 */
[----:B--2---:R-:W-:-:S04]  /*1100*/  ISETP.NE.U32.AND P0, PT, R2, RZ, PT ;  /* 0x000000ff0200720c */ /* 0x004fc80003f05070 */
[----:B------:R-:W-:-:S13]  /*1110*/  ISETP.NE.AND.EX P0, PT, R3, RZ, PT, P0 ;  /* 0x000000ff0300720c */ /* 0x000fda0003f05300 */
[----:B------:R-:W-:Y:S05]  /*1120*/  @!P0 BRA `(.L_x_11) ;  /* 0x0000000000088947 */ /* 0x000fea0003800000 */
[----:B------:R1:W5:Y:S01]  /*1130*/  LD.E R2, desc[UR36][R2.64] ;  /* 0x0000002402027980 */ /* 0x000362000c101900 */
[----:B------:R-:W-:Y:S05]  /*1140*/  BRA `(.L_x_12) ;  /* 0x0000000000247947 */ /* 0x000fea0003800000 */
.L_x_11:
[----:B------:R-:W-:Y:S02]  /*1150*/  ULDC.64 UR4, c[0x0][0x588] ;  /* 0x0001620000047ab9 */ /* 0x000fe40000000a00 */
[----:B------:R-:W-:-:S04]  /*1160*/  ISETP.NE.U32.AND P0, PT, RZ, UR4, PT ;  /* 0x00000004ff007c0c */ /* 0x000fc8000bf05070 */
[----:B------:R-:W-:-:S13]  /*1170*/  ISETP.NE.AND.EX P0, PT, RZ, UR5, PT, P0 ;  /* 0x00000005ff007c0c */ /* 0x000fda000bf05300 */
[----:B------:R-:W-:Y:S05]  /*1180*/  @!P0 BRA `(.L_x_13) ;  /* 0x00000000000c8947 */ /* 0x000fea0003800000 */
[----:B------:R-:W1:Y:S02]  /*1190*/  LDC.64 R2, c[0x0][0x588] ;  /* 0x00016200ff027b82 */ /* 0x000e640000000a00 */
[----:B-1----:R2:W5:Y:S01]  /*11a0*/  LDG.E R2, desc[UR36][R2.64] ;  /* 0x0000002402027981 */ /* 0x002562000c1e1900 */
[----:B------:R-:W-:Y:S05]  /*11b0*/  BRA `(.L_x_12) ;  /* 0x0000000000087947 */ /* 0x000fea0003800000 */
.L_x_13:
[----:B------:R-:W-:Y:S02]  /*11c0*/  ULDC UR4, c[0x0][0x580] ;  /* 0x0001600000047ab9 */ /* 0x000fe40000000800 */
[----:B------:R-:W-:-:S07]  /*11d0*/  MOV R2, UR4 ;  /* 0x0000000400027c02 */ /* 0x000fce0008000f00 */
.L_x_12:
[----:B------:R-:W-:Y:S02]  /*11e0*/  ULDC.64 UR4, c[0x0][0x5a0] ;  /* 0x0001680000047ab9 */ /* 0x000fe40000000a00 */
[----:B------:R-:W-:-:S04]  /*11f0*/  ISETP.NE.U32.AND P0, PT, RZ, UR4, PT ;  /* 0x00000004ff007c0c */ /* 0x000fc8000bf05070 */
[----:B------:R-:W-:-:S13]  /*1200*/  ISETP.NE.AND.EX P0, PT, RZ, UR5, PT, P0 ;  /* 0x00000005ff007c0c */ /* 0x000fda000bf05300 */
[----:B------:R-:W-:Y:S05]  /*1210*/  @!P0 BRA `(.L_x_14) ;  /* 0x00000000001c8947 */ /* 0x000fea0003800000 */
[----:B------:R-:W3:Y:S02]  /*1220*/  LDC.64 R4, c[0x0][0x5a0] ;  /* 0x00016800ff047b82 */ /* 0x000ee40000000a00 */
[----:B---3--:R-:W3:Y:S02]  /*1230*/  LDG.E.64 R4, desc[UR36][R4.64] ;  /* 0x0000002404047981 */ /* 0x008ee4000c1e1b00 */
[----:B---3--:R-:W-:-:S04]  /*1240*/  ISETP.NE.U32.AND P0, PT, R4, RZ, PT ;  /* 0x000000ff0400720c */ /* 0x008fc80003f05070 */
[----:B------:R-:W-:-:S13]  /*1250*/  ISETP.NE.AND.EX P0, PT, R5, RZ, PT, P0 ;  /* 0x000000ff0500720c */ /* 0x000fda0003f05300 */
[----:B------:R-:W-:Y:S05]  /*1260*/  @!P0 BRA `(.L_x_14) ;  /* 0x0000000000088947 */ /* 0x000fea0003800000 */
[----:B------:R3:W5:Y:S01]  /*1270*/  LD.E R16, desc[UR36][R4.64] ;  /* 0x0000002404107980 */ /* 0x000762000c101900 */
[----:B------:R-:W-:Y:S05]  /*1280*/  BRA `(.L_x_15) ;  /* 0x0000000000247947 */ /* 0x000fea0003800000 */
.L_x_14:
[----:B------:R-:W-:Y:S02]  /*1290*/  ULDC.64 UR4, c[0x0][0x590] ;  /* 0x0001640000047ab9 */ /* 0x000fe40000000a00 */
[----:B------:R-:W-:-:S04]  /*12a0*/  ISETP.NE.U32.AND P0, PT, RZ, UR4, PT ;  /* 0x00000004ff007c0c */ /* 0x000fc8000bf05070 */
[----:B------:R-:W-:-:S13]  /*12b0*/  ISETP.NE.AND.EX P0, PT, RZ, UR5, PT, P0 ;  /* 0x00000005ff007c0c */ /* 0x000fda000bf05300 */
[----:B------:R-:W-:Y:S05]  /*12c0*/  @!P0 BRA `(.L_x_16) ;  /* 0x00000000000c8947 */ /* 0x000fea0003800000 */
[----:B------:R-:W3:Y:S02]  /*12d0*/  LDC.64 R4, c[0x0][0x590] ;  /* 0x00016400ff047b82 */ /* 0x000ee40000000a00 */
[----:B---3--:R4:W5:Y:S01]  /*12e0*/  LDG.E R16, desc[UR36][R4.64] ;  /* 0x0000002404107981 */ /* 0x008962000c1e1900 */
[----:B------:R-:W-:Y:S05]  /*12f0*/  BRA `(.L_x_15) ;  /* 0x0000000000087947 */ /* 0x000fea0003800000 */
.L_x_16:
[----:B------:R-:W-:Y:S02]  /*1300*/  ULDC UR4, c[0x0][0x584] ;  /* 0x0001610000047ab9 */ /* 0x000fe40000000800 */
[----:B------:R-:W-:-:S07]  /*1310*/  IMAD.U32 R16, RZ, RZ, UR4 ;  /* 0x00000004ff107e24 */ /* 0x000fce000f8e00ff */
.L_x_15:
[----:B------:R-:W-:-:S13]  /*1320*/  LOP3.LUT P0, RZ, R0, 0xff, RZ, 0xc0, !PT ;  /* 0x000000ff00ff7812 */ /* 0x000fda000780c0ff */
[----:B------:R-:W-:Y:S05]  /*1330*/  @!P0 EXIT ;  /* 0x000000000000894d */ /* 0x000fea0003800000 */
[----:B------:R-:W-:Y:S01]  /*1340*/  ULDC UR4, c[0x0][0x28c] ;  /* 0x0000a30000047ab9 */ /* 0x000fe20000000800 */
[----:B------:R-:W-:Y:S01]  /*1350*/  UMOV UR38, URZ ;  /* 0x0000003f00267c82 */ /* 0x000fe20008000000 */
[----:B------:R-:W-:Y:S01]  /*1360*/  UIADD3 UR4, UR4, 0x3f, URZ ;  /* 0x0000003f04047890 */ /* 0x000fe2000fffe03f */
[----:B------:R-:W-:-:S03]  /*1370*/  UMOV UR39, URZ ;  /* 0x0000003f00277c82 */ /* 0x000fc60008000000 */
[----:B------:R-:W-:-:S04]  /*1380*/  USHF.R.S32.HI UR5, URZ, 0x1f, UR4 ;  /* 0x0000001f3f057899 */ /* 0x000fc80008011404 */
[----:B------:R-:W-:-:S04]  /*1390*/  ULEA.HI UR5, UR5, UR4, URZ, 0x6 ;  /* 0x0000000405057291 */ /* 0x000fc8000f8f303f */
[----:B------:R-:W-:-:S12]  /*13a0*/  USHF.R.S32.HI UR44, URZ, 0x6, UR5 ;  /* 0x000000063f2c7899 */ /* 0x000fd80008011405 */
.L_x_544:
[----:B------:R-:W0:Y:S01]  /*13b0*/  S2R R0, SR_TID.X ;  /* 0x0000000000007919 */ /* 0x000e220000002100 */
[----:B-1----:R-:W1:Y:S01]  /*13c0*/  S2UR UR7, SR_CgaCtaId ;  /* 0x00000000000779c3 */ /* 0x002e620000008800 */
[----:B------:R-:W-:Y:S02]  /*13d0*/  UMOV UR6, 0x400 ;  /* 0x0000040000067882 */ /* 0x000fe40000000000 */
[----:B-1----:R-:W-:Y:S01]  /*13e0*/  ULEA UR6, UR7, UR6, 0x18 ;  /* 0x0000000607067291 */ /* 0x002fe2000f8ec03f */
[----:B0-----:R-:W-:-:S04]  /*13f0*/  LOP3.LUT R0, R0, 0x80, RZ, 0xc0, !PT ;  /* 0x0000008000007812 */ /* 0x001fc800078ec0ff */
[----:B------:R-:W-:-:S06]  /*1400*/  SHF.R.U32.HI R0, RZ, 0x7, R0 ;  /* 0x00000007ff007819 */ /* 0x000fcc0000011600 */
[----:B------:R-:W0:Y:S02]  /*1410*/  SHFL.IDX PT, R0, R0, RZ, 0x1f ;  /* 0x00001fff00007589 */ /* 0x000e2400000e0000 */
[----:B0-----:R-:W-:-:S13]  /*1420*/  R2UR UR4, R0 ;  /* 0x00000000000472ca */ /* 0x001fda00000e0000 */
[----:B------:R-:W-:-:S04]  /*1430*/  ULEA.HI UR5, UR4, UR4, URZ, 0x1 ;  /* 0x0000000404057291 */ /* 0x000fc8000f8f083f */
[----:B------:R-:W-:-:S04]  /*1440*/  ULOP3.LUT UR5, UR5, 0x7fffe, URZ, 0xc0, !UPT ;  /* 0x0007fffe05057892 */ /* 0x000fc8000f8ec03f */
[----:B------:R-:W-:-:S03]  /*1450*/  UIADD3 UR5, UR4, -UR5, URZ ;  /* 0x8000000504057290 */ /* 0x000fc6000fffe03f */
[----:B------:R-:W-:Y:S01]  /*1460*/  ULDC UR4, c[0x0][0x28c] ;  /* 0x0000a30000047ab9 */ /* 0x000fe20000000800 */
[----:B------:R-:W-:Y:S01]  /*1470*/  ULEA UR5, UR5, UR6, 0xd ;  /* 0x0000000605057291 */ /* 0x000fe2000f8e683f */
[----:B------:R-:W-:-:S03]  /*1480*/  ISETP.LT.AND P0, PT, RZ, UR4, PT ;  /* 0x00000004ff007c0c */ /* 0x000fc6000bf01270 */
[----:B------:R-:W-:-:S04]  /*1490*/  UIADD3 UR5, UR5, 0x100, URZ ;  /* 0x0000010005057890 */ /* 0x000fc8000fffe03f */
[----:B------:R-:W-:-:S04]  /*14a0*/  USHF.R.U32.HI UR5, URZ, 0x4, UR5 ;  /* 0x000000043f057899 */ /* 0x000fc80008011605 */
[----:B------:R-:W-:Y:S02]  /*14b0*/  ULOP3.LUT UR46, UR5, 0x3fff, URZ, 0xc0, !UPT ;  /* 0x00003fff052e7892 */ /* 0x000fe4000f8ec03f */
[----:B---3--:R-:W-:Y:S10]  /*14c0*/  @P0 BRA `(.L_x_17) ;  /* 0x0000000000400947 */ /* 0x008ff40003800000 */
[----:B------:R-:W-:Y:S01]  /*14d0*/  MOV R0, 0x0 ;  /* 0x0000000000007802 */ /* 0x000fe20000000f00 */
[----:B------:R-:W-:Y:S01]  /*14e0*/  ULDC.64 UR4, c[0x4][0x68] ;  /* 0x01001a0000047ab9 */ /* 0x000fe20000000a00 */
[----:B------:R-:W-:Y:S01]  /*14f0*/  ULDC.64 UR6, c[0x4][0x8] ;  /* 0x0100020000067ab9 */ /* 0x000fe20000000a00 */
[----:B---34-:R-:W-:Y:S01]  /*1500*/  IMAD.U32 R4, RZ, RZ, UR4 ;  /* 0x00000004ff047e24 */ /* 0x018fe2000f8e00ff */
[----:B------:R0:W1:Y:S01]  /*1510*/  LDC.64 R14, c[0x4][R0] ;  /* 0x01000000000e7b82 */ /* 0x0000620000000a00 */
[----:B------:R-:W-:Y:S01]  /*1520*/  IMAD.U32 R5, RZ, RZ, UR5 ;  /* 0x00000005ff057e24 */ /* 0x000fe2000f8e00ff */
[----:B------:R-:W-:Y:S01]  /*1530*/  ULDC.64 UR4, c[0x4][0x70] ;  /* 0x01001c0000047ab9 */ /* 0x000fe20000000a00 */
[----:B------:R-:W-:Y:S01]  /*1540*/  IMAD.U32 R10, RZ, RZ, UR6 ;  /* 0x00000006ff0a7e24 */ /* 0x000fe2000f8e00ff */
[----:B------:R-:W-:Y:S01]  /*1550*/  MOV R7, UR5 ;  /* 0x0000000500077c02 */ /* 0x000fe20008000f00 */
[----:B------:R-:W-:Y:S01]  /*1560*/  IMAD.U32 R6, RZ, RZ, UR4 ;  /* 0x00000004ff067e24 */ /* 0x000fe2000f8e00ff */
[----:B------:R-:W-:Y:S01]  /*1570*/  MOV R13, RZ ;  /* 0x000000ff000d7202 */ /* 0x000fe20000000f00 */
[----:B------:R-:W-:-:S02]  /*1580*/  IMAD.U32 R11, RZ, RZ, UR7 ;  /* 0x00000007ff0b7e24 */ /* 0x000fc4000f8e00ff */
[----:B------:R-:W-:Y:S02]  /*1590*/  IMAD.MOV.U32 R8, RZ, RZ, 0x1e1 ;  /* 0x000001e1ff087424 */ /* 0x000fe400078e00ff */
[----:B0-----:R-:W-:-:S07]  /*15a0*/  IMAD.MOV.U32 R12, RZ, RZ, 0x1 ;  /* 0x00000001ff0c7424 */ /* 0x001fce00078e00ff */
[----:B------:R-:W-:-:S07]  /*15b0*/  LEPC R20, `(.L_x_17) ;  /* 0x000000001014794e */ /* 0x000fce0000000000 */
[----:B-12--5:R-:W-:Y:S05]  /*15c0*/  CALL.ABS.NOINC R14 ;  /* 0x000000000e007343 */ /* 0x026fea0003c00000 */
.L_x_17:
[----:B------:R-:W-:-:S06]  /*15d0*/  ULOP3.LUT UR4, UR40, 0x1, URZ, 0xfc, !UPT ;  /* 0x0000000128047892 */ /* 0x000fcc000f8efc3f */
[----:B------:R-:W-:-:S05]  /*15e0*/  IMAD.U32 R0, RZ, RZ, UR4 ;  /* 0x00000004ff007e24 */ /* 0x000fca000f8e00ff */
[----:B------:R-:W-:-:S13]  /*15f0*/  ISETP.NE.AND P0, PT, R0, 0x3, PT ;  /* 0x000000030000780c */ /* 0x000fda0003f05270 */
[----:B------:R-:W-:Y:S05]  /*1600*/  @!P0 BRA `(.L_x_18) ;  /* 0x0000000000048947 */ /* 0x000fea0003800000 */
[----:B------:R-:W-:Y:S01]  /*1610*/  BPT.TRAP 0x1 ;  /* 0x000000040000795c */ /* 0x000fe20000300000 */
.L_x_18:
[----:B------:R-:W0:Y:S01]  /*1620*/  S2UR UR5, SR_CgaCtaId ;  /* 0x00000000000579c3 */ /* 0x000e220000008800 */
[----:B------:R-:W-:Y:S01]  /*1630*/  UMOV UR4, 0x400 ;  /* 0x0000040000047882 */ /* 0x000fe20000000000 */
[----:B---34-:R-:W-:Y:S02]  /*1640*/  IMAD.U32 R5, RZ, RZ, UR39 ;  /* 0x00000027ff057e24 */ /* 0x018fe4000f8e00ff */
[----:B--2---:R-:W-:-:S05]  /*1650*/  IMAD.U32 R3, RZ, RZ, UR38 ;  /* 0x00000026ff037e24 */ /* 0x004fca000f8e00ff */
[----:B------:R-:W-:Y:S01]  /*1660*/  SHF.L.U32 R3, R3, 0x1f, RZ ;  /* 0x0000001f03037819 */ /* 0x000fe200000006ff */
[----:B0-----:R-:W-:-:S06]  /*1670*/  ULEA UR4, UR5, UR4, 0x18 ;  /* 0x0000000405047291 */ /* 0x001fcc000f8ec03f */
[----:B------:R-:W-:-:S05]  /*1680*/  IMAD.U32 R0, RZ, RZ, UR4 ;  /* 0x00000004ff007e24 */ /* 0x000fca000f8e00ff */
[----:B------:R-:W-:-:S04]  /*1690*/  LEA R4, R5, R0, 0x3 ;  /* 0x0000000005047211 */ /* 0x000fc800078e18ff */
[----:B------:R0:W1:Y:S01]  /*16a0*/  SYNCS.PHASECHK.TRANS64.TRYWAIT P1, [R4+URZ], R3 ;  /* 0x00000003040075a7 */ /* 0x000062000802017f */
[----:B------:R-:W-:Y:S05]  /*16b0*/  @!P0 BRA `(.L_x_19) ;  /* 0x0000000000048947 */ /* 0x000fea0003800000 */
[----:B------:R-:W-:Y:S01]  /*16c0*/  BPT.TRAP 0x1 ;  /* 0x000000040000795c */ /* 0x000fe20000300000 */
.L_x_19:
[----:B-1----:R-:W-:Y:S05]  /*16d0*/  @P1 BRA `(.L_x_20) ;  /* 0x0000000000081947 */ /* 0x002fea0003800000 */
[----:B------:R-:W1:Y:S02]  /*16e0*/  SYNCS.PHASECHK.TRANS64.TRYWAIT P1, [R4+URZ], R3 ;  /* 0x00000003040075a7 */ /* 0x000e64000802017f */
[----:B-1----:R-:W-:Y:S05]  /*16f0*/  @!P1 BRA `(.L_x_21) ;  /* 0x000001a000b89947 */ /* 0x002fea0003800000 */
.L_x_20:
[----:B------:R-:W-:-:S04]  /*1700*/  UISETP.LT.AND UP0, UPT, UR44, 0x1, UPT ;  /* 0x000000012c00788c */ /* 0x000fc8000bf01270 */
[----:B------:R-:W-:-:S06]  /*1710*/  USEL UR4, UR44, 0x1, UP0 ;  /* 0x000000012c047887 */ /* 0x000fcc0008000000 */
[----:B01----:R-:W-:Y:S01]  /*1720*/  IMAD.U32 R3, RZ, RZ, UR4 ;  /* 0x00000004ff037e24 */ /* 0x003fe2000f8e00ff */
[----:B------:R-:W-:Y:S05]  /*1730*/  WARPSYNC.ALL ;  /* 0x0000000000007948 */ /* 0x000fea0003800000 */
[----:B------:R-:W-:-:S04]  /*1740*/  IADD3 R3, -R3, UR44, RZ ;  /* 0x0000002c03037c10 */ /* 0x000fc8000fffe1ff */
[----:B------:R-:W-:Y:S02]  /*1750*/  ISETP.GE.AND P1, PT, R3, 0x1, PT ;  /* 0x000000010300780c */ /* 0x000fe40003f26270 */
[----:B------:R-:W-:Y:S01]  /*1760*/  R2UR UR4, R0 ;  /* 0x00000000000472ca */ /* 0x000fe200000e0000 */
[----:B------:R-:W-:Y:S01]  /*1770*/  WARPGROUP.ARRIVE ;  /* 0x00000000000079c5 */ /* 0x000fe20000000000 */
[----:B------:R-:W-:Y:S01]  /*1780*/  UMOV UR9, 0x40000040 ;  /* 0x4000004000097882 */ /* 0x000fe20000000000 */
[----:B------:R-:W-:Y:S01]  /*1790*/  UMOV UR11, 0x40000040 ;  /* 0x40000040000b7882 */ /* 0x000fe20000000000 */
[----:B------:R-:W-:Y:S04]  /*17a0*/  STL [R1+0x2c8], R17 ;  /* 0x0002c81101007387 */ /* 0x000fe80000100800 */
[----:B-----5:R-:W-:Y:S04]  /*17b0*/  STL [R1+0x2c4], R16 ;  /* 0x0002c41001007387 */ /* 0x020fe80000100800 */
[----:B------:R0:W-:Y:S01]  /*17c0*/  STL [R1+0x2c0], R3 ;  /* 0x0002c00301007387 */ /* 0x0001e20000100800 */
[----:B------:R-:W-:-:S03]  /*17d0*/  UIADD3 UR4, UR4, 0x20100, URZ ;  /* 0x0002010004047890 */ /* 0x000fc6000fffe03f */
[----:B------:R1:W-:Y:S01]  /*17e0*/  STL [R1+0x2bc], R2 ;  /* 0x0002bc0201007387 */ /* 0x0003e20000100800 */
[----:B------:R-:W-:-:S03]  /*17f0*/  USHF.R.U32.HI UR4, URZ, 0x4, UR4 ;  /* 0x000000043f047899 */ /* 0x000fc60008011604 */
[----:B------:R2:W-:Y:S01]  /*1800*/  STL [R1+0x2cc], R0 ;  /* 0x0002cc0001007387 */ /* 0x0005e20000100800 */
[----:B------:R-:W-:Y:S02]  /*1810*/  ULOP3.LUT UR5, UR4, 0x3fff, URZ, 0xc0, !UPT ;  /* 0x00003fff04057892 */ /* 0x000fe4000f8ec03f */
[----:B------:R-:W-:Y:S02]  /*1820*/  ULOP3.LUT UR4, UR46, 0x10000, URZ, 0xfc, !UPT ;  /* 0x000100002e047892 */ /* 0x000fe4000f8efc3f */
[----:B------:R-:W-:Y:S02]  /*1830*/  ULOP3.LUT UR5, UR5, 0x10000, URZ, 0xfc, !UPT ;  /* 0x0001000005057892 */ /* 0x000fe4000f8efc3f */
[----:B------:R-:W-:Y:S02]  /*1840*/  ULEA UR6, UR39, UR4, 0xb ;  /* 0x0000000427067291 */ /* 0x000fe4000f8e583f */
[----:B------:R-:W-:-:S05]  /*1850*/  ULEA UR7, UR39, UR5, 0xb ;  /* 0x0000000527077291 */ /* 0x000fca000f8e583f */
[----:B------:R-:W-:Y:S02]  /*1860*/  UMOV UR8, UR6 ;  /* 0x0000000600087c82 */ /* 0x000fe40008000000 */
[----:B------:R-:W-:Y:S02]  /*1870*/  UMOV UR10, UR7 ;  /* 0x00000007000a7c82 */ /* 0x000fe40008000000 */
[----:B------:R-:W-:Y:S01]  /*1880*/  HGMMA.64x256x16.F32.BF16 R24, gdesc[UR8], RZ, !UPT, gsb0 ;  /* 0x03e00000081879f0 */ /* 0x000fe2000c0018ff */
[----:B------:R-:W-:Y:S01]  /*1890*/  UIADD3 UR8, UR6, 0x400, URZ ;  /* 0x0000040006087890 */ /* 0x000fe2000fffe03f */
[----:B------:R-:W-:Y:S01]  /*18a0*/  UMOV UR9, 0x40000040 ;  /* 0x4000004000097882 */ /* 0x000fe20000000000 */
[----:B------:R-:W-:Y:S02]  /*18b0*/  WARPGROUP.DEPBAR.LE gsb0, 0x0 ;  /* 0x00008000000079c5 */ /* 0x000fe40000010000 */
[----:B------:R-:W-:Y:S01]  /*18c0*/  STL.64 [R1], R24 ;  /* 0x0000001801007387 */ /* 0x000fe20000100a00 */
[----:B------:R-:W-:Y:S01]  /*18d0*/  IMAD.MOV.U32 R235, RZ, RZ, R46 ;  /* 0x000000ffffeb7224 */ /* 0x000fe200078e002e */
[----:B------:R-:W-:Y:S01]  /*18e0*/  MOV R232, R49 ;  /* 0x0000003100e87202 */ /* 0x000fe20000000f00 */
[----:B------:R-:W-:Y:S01]  /*18f0*/  IMAD.MOV.U32 R234, RZ, RZ, R47 ;  /* 0x000000ffffea7224 */ /* 0x000fe200078e002f */
[----:B------:R-:W-:Y:S01]  /*1900*/  STL.64 [R1+0x8], R26 ;  /* 0x0000081a01007387 */ /* 0x000fe20000100a00 */
        /* <DEDUP_REMOVED lines=55> */
[----:B0-----:R-:W-:Y:S01]  /*1c80*/  MOV R3, R149 ;  /* 0x0000009500037202 */ /* 0x001fe20000000f00 */
[----:B------:R-:W-:Y:S01]  /*1c90*/  IMAD.MOV.U32 R167, RZ, RZ, R83 ;  /* 0x000000ffffa77224 */ /* 0x000fe200078e0053 */
[----:B------:R0:W-:Y:S01]  /*1ca0*/  STL.64 [R1+0x50], R44 ;  /* 0x0000502c01007387 */ /* 0x0001e20000100a00 */
[----:B------:R-:W-:-:S02]  /*1cb0*/  IMAD.MOV.U32 R169, RZ, RZ, R85 ;  /* 0x000000ffffa97224 */ /* 0x000fc400078e0055 */
[----:B------:R-:W-:Y:S01]  /*1cc0*/  IMAD.MOV.U32 R170, RZ, RZ, R86 ;  /* 0x000000ffffaa7224 */ /* 0x000fe200078e0056 */
[----:B------:R-:W-:Y:S01]  /*1cd0*/  STL [R1+0x580], R152 ;  /* 0x0005809801007387 */ /* 0x000fe20000100800 */
[----:B------:R-:W-:Y:S02]  /*1ce0*/  IMAD.MOV.U32 R171, RZ, RZ, R87 ;  /* 0x000000ffffab7224 */ /* 0x000fe400078e0057 */
[----:B------:R-:W-:Y:S02]  /*1cf0*/  IMAD.MOV.U32 R172, RZ, RZ, R88 ;  /* 0x000000ffffac7224 */ /* 0x000fe400078e0058 */
[----:B------:R-:W-:Y:S02]  /*1d00*/  IMAD.MOV.U32 R174, RZ, RZ, R90 ;  /* 0x000000ffffae7224 */ /* 0x000fe400078e005a */
[----:B------:R-:W-:Y:S02]  /*1d10*/  IMAD.MOV.U32 R175, RZ, RZ, R91 ;  /* 0x000000ffffaf7224 */ /* 0x000fe400078e005b */
[----:B------:R-:W-:-:S02]  /*1d20*/  IMAD.MOV.U32 R176, RZ, RZ, R92 ;  /* 0x000000ffffb07224 */ /* 0x000fc400078e005c */
[----:B------:R-:W-:Y:S02]  /*1d30*/  IMAD.MOV.U32 R177, RZ, RZ, R93 ;  /* 0x000000ffffb17224 */ /* 0x000fe400078e005d */
        /* <DEDUP_REMOVED lines=44> */
[----:B-1----:R-:W-:Y:S02]  /*2000*/  IMAD.MOV.U32 R2, RZ, RZ, R150 ;  /* 0x000000ffff027224 */ /* 0x002fe400078e0096 */
[----:B--2---:R-:W-:Y:S02]  /*2010*/  IMAD.MOV.U32 R0, RZ, RZ, R151 ;  /* 0x000000ffff007224 */ /* 0x004fe400078e0097 */
[----:B0-----:R-:W-:-:S06]  /*2020*/  WARPGROUP.ARRIVE ;  /* 0x00000000000079c5 */ /* 0x001fcc0000000000 */
[----:B------:R-:W-:Y:S03]  /*2030*/  HGMMA.64x256x16.F32.BF16 R24, gdesc[UR8], RZ, !UPT, gsb0 ;  /* 0x03e00000081879f0 */ /* 0x000fe6000c0018ff */
[----:B------:R-:W-:Y:S02]  /*2040*/  WARPGROUP.DEPBAR.LE gsb0, 0x0 ;  /* 0x00008000000079c5 */ /* 0x000fe40000010000 */
[----:B------:R-:W-:Y:S04]  /*2050*/  STL.64 [R1+0x578], R150 ;  /* 0x0005789601007387 */ /* 0x000fe80000100a00 */
        /* <DEDUP_REMOVED lines=20> */
[----:B------:R0:W-:Y:S04]  /*21a0*/  STL.64 [R1+0x4d0], R108 ;  /* 0x0004d06c01007387 */ /* 0x0001e80000100a00 */
[----:B0-----:R-:W2:Y:S04]  /*21b0*/  LDL.LU R108, [R1] ;  /* 0x00000000016c7983 */ /* 0x001ea80000300800 */
[----:B------:R-:W2:Y:S04]  /*21c0*/  LDL.LU R109, [R1+0x4] ;  /* 0x00000400016d7983 */ /* 0x000ea80000300800 */
        /* <DEDUP_REMOVED lines=19> */
[----:B------:R-:W2:Y:S01]  /*2300*/  LDL.LU R129, [R1+0x54] ;  /* 0x0000540001817983 */ /* 0x000ea20000300800 */
        /* <DEDUP_REMOVED lines=15> */
[----:B------:R-:W-:Y:S01]  /*2400*/  UIADD3 UR8, UR6, 0x2, URZ ;  /* 0x0000000206087890 */ /* 0x000fe2000fffe03f */
[----:B------:R-:W-:Y:S01]  /*2410*/  IMAD.MOV.U32 R140, RZ, RZ, R225 ;  /* 0x000000ffff8c7224 */ /* 0x000fe200078e00e1 */
[----:B------:R-:W-:Y:S01]  /*2420*/  UIADD3 UR10, UR7, 0x2, URZ ;  /* 0x00000002070a7890 */ /* 0x000fe2000fffe03f */
[----:B------:R-:W-:Y:S01]  /*2430*/  IMAD.MOV.U32 R141, RZ, RZ, R224 ;  /* 0x000000ffff8d7224 */ /* 0x000fe200078e00e0 */
[----:B------:R-:W-:Y:S01]  /*2440*/  UMOV UR9, 0x40000040 ;  /* 0x4000004000097882 */ /* 0x000fe20000000000 */
[----:B------:R-:W-:Y:S01]  /*2450*/  IMAD.MOV.U32 R143, RZ, RZ, R222 ;  /* 0x000000ffff8f7224 */ /* 0x000fe200078e00de */
[----:B------:R-:W-:Y:S01]  /*2460*/  MOV R222, R14 ;  /* 0x0000000e00de7202 */ /* 0x000fe20000000f00 */
[----:B------:R-:W-:Y:S01]  /*2470*/  IMAD.MOV.U32 R144, RZ, RZ, R221 ;  /* 0x000000ffff907224 */ /* 0x000fe200078e00dd */
[----:B------:R-:W-:Y:S01]  /*2480*/  UMOV UR11, 0x40000040 ;  /* 0x40000040000b7882 */ /* 0x000fe20000000000 */
[----:B------:R-:W-:-:S02]  /*2490*/  IMAD.MOV.U32 R145, RZ, RZ, R220 ;  /* 0x000000ffff917224 */ /* 0x000fc400078e00dc */
[----:B------:R-:W-:Y:S02]  /*24a0*/  IMAD.MOV.U32 R146, RZ, RZ, R219 ;  /* 0x000000ffff927224 */ /* 0x000fe400078e00db */
[----:B------:R-:W-:Y:S01]  /*24b0*/  IMAD.MOV.U32 R148, RZ, RZ, R217 ;  /* 0x000000ffff947224 */ /* 0x000fe200078e00d9 */
[----:B------:R-:W-:Y:S01]  /*24c0*/  MOV R217, R19 ;  /* 0x0000001300d97202 */ /* 0x000fe20000000f00 */
        /* <DEDUP_REMOVED lines=21> */
[----:B------:R-:W-:-:S06]  /*2620*/  IMAD.MOV.U32 R235, RZ, RZ, R0 ;  /* 0x000000ffffeb7224 */ /* 0x000fcc00078e0000 */
[----:B--2---:R-:W-:-:S06]  /*2630*/  WARPGROUP.ARRIVE ;  /* 0x00000000000079c5 */ /* 0x004fcc0000000000 */
[----:B------:R-:W-:Y:S03]  /*2640*/  HGMMA.64x256x16.F32.BF16 R108, gdesc[UR8], R108, gsb0 ;  /* 0x03e00000086c79f0 */ /* 0x000fe6000800186c */
[----:B------:R-:W-:Y:S02]  /*2650*/  WARPGROUP.DEPBAR.LE gsb0, 0x0 ;  /* 0x00008000000079c5 */ /* 0x000fe40000010000 */
[----:B------:R-:W-:Y:S04]  /*2660*/  STL.64 [R1], R108 ;  /* 0x0000006c01007387 */ /* 0x000fe80000100a00 */
        /* <DEDUP_REMOVED lines=63> */
[----:B0-----:R-:W2:Y:S04]  /*2a60*/  LDL.LU R152, [R1+0x580] ;  /* 0x0005800001987983 */ /* 0x001ea80000300800 */
[----:B------:R-:W3:Y:S04]  /*2a70*/  LDL.LU.64 R150, [R1+0x578] ;  /* 0x0005780001967983 */ /* 0x000ee80000300a00 */
        /* <DEDUP_REMOVED lines=20> */
[----:B------:R-:W3:Y:S01]  /*2bc0*/  LDL.LU.64 R108, [R1+0x4d0] ;  /* 0x0004d000016c7983 */ /* 0x000ee20000300a00 */
[----:B------:R-:W-:Y:S01]  /*2bd0*/  UIADD3 UR8, UR6, 0x402, URZ ;  /* 0x0000040206087890 */ /* 0x000fe2000fffe03f */
[----:B------:R-:W-:Y:S01]  /*2be0*/  UMOV UR9, 0x40000040 ;  /* 0x4000004000097882 */ /* 0x000fe20000000000 */
[----:B---3--:R-:W-:-:S07]  /*2bf0*/  WARPGROUP.ARRIVE ;  /* 0x00000000000079c5 */ /* 0x008fce0000000000 */
[----:B------:R-:W-:Y:S03]  /*2c00*/  HGMMA.64x256x16.F32.BF16 R24, gdesc[UR8], R24, gsb0 ;  /* 0x03e00000081879f0 */ /* 0x000fe60008001818 */
        /* <DEDUP_REMOVED lines=65> */
[----:B0-----:R-:W3:Y:S04]  /*3020*/  LDL.LU.64 R24, [R1] ;  /* 0x0000000001187983 */ /* 0x001ee80000300a00 */
        /* <DEDUP_REMOVED lines=63> */
[----:B------:R-:W-:-:S02]  /*3420*/  UIADD3 UR8, UR6, 0x4, URZ ;  /* 0x0000000406087890 */ /* 0x000fc4000fffe03f */
[----:B------:R-:W-:Y:S01]  /*3430*/  UIADD3 UR10, UR7, 0x4, URZ ;  /* 0x00000004070a7890 */ /* 0x000fe2000fffe03f */
[----:B------:R-:W-:Y:S01]  /*3440*/  UMOV UR9, 0x40000040 ;  /* 0x4000004000097882 */ /* 0x000fe20000000000 */
[----:B------:R-:W-:Y:S01]  /*3450*/  UMOV UR11, 0x40000040 ;  /* 0x40000040000b7882 */ /* 0x000fe20000000000 */
[----:B---3--:R-:W-:-:S06]  /*3460*/  WARPGROUP.ARRIVE ;  /* 0x00000000000079c5 */ /* 0x008fcc0000000000 */
[----:B------:R-:W-:Y:S03]  /*3470*/  HGMMA.64x256x16.F32.BF16 R24, gdesc[UR8], R24, gsb0 ;  /* 0x03e00000081879f0 */ /* 0x000fe60008001818 */
        /* <DEDUP_REMOVED lines=41> */
[----:B------:R0:W-:Y:S01]  /*3710*/  STL.64 [R1+0x50], R44 ;  /* 0x0000502c01007387 */ /* 0x0001e20000100a00 */
[----:B------:R-:W-:Y:S01]  /*3720*/  IMAD.MOV.U32 R210, RZ, RZ, R126 ;  /* 0x000000ffffd27224 */ /* 0x000fe200078e007e */
[----:B------:R-:W-:Y:S01]  /*3730*/  MOV R181, R97 ;  /* 0x0000006100b57202 */ /* 0x000fe20000000f00 */
[----:B------:R-:W-:Y:S01]  /*3740*/  IMAD.MOV.U32 R208, RZ, RZ, R124 ;  /* 0x000000ffffd07224 */ /* 0x000fe200078e007c */
[----:B------:R-:W3:Y:S01]  /*3750*/  LDL.LU.64 R150, [R1+0x4c8] ;  /* 0x0004c80001967983 */ /* 0x000ee20000300a00 */
        /* <DEDUP_REMOVED lines=40> */
[----:B------:R-:W-:-:S02]  /*39e0*/  IMAD.MOV.U32 R182, RZ, RZ, R98 ;  /* 0x000000ffffb67224 */ /* 0x000fc400078e0062 */
[----:B------:R-:W-:Y:S01]  /*39f0*/  IMAD.MOV.U32 R183, RZ, RZ, R99 ;  /* 0x000000ffffb77224 */ /* 0x000fe200078e0063 */
[----:B------:R-:W3:Y:S01]  /*3a00*/  LDL.LU.64 R128, [R1+0x470] ;  /* 0x0004700001807983 */ /* 0x000ee20000300a00 */
[----:B------:R-:W-:Y:S02]  /*3a10*/  IMAD.MOV.U32 R180, RZ, RZ, R96 ;  /* 0x000000ffffb47224 */ /* 0x000fe400078e0060 */
[----:B------:R-:W-:Y:S01]  /*3a20*/  IMAD.MOV.U32 R178, RZ, RZ, R94 ;  /* 0x000000ffffb27224 */ /* 0x000fe200078e005e */
[----:B------:R-:W3:Y:S01]  /*3a30*/  LDL.LU.64 R126, [R1+0x468] ;  /* 0x00046800017e7983 */ /* 0x000ee20000300a00 */
[----:B------:R-:W-:Y:S02]  /*3a40*/  IMAD.MOV.U32 R179, RZ, RZ, R95 ;  /* 0x000000ffffb37224 */ /* 0x000fe400078e005f */
        /* <DEDUP_REMOVED lines=56> */
[----:B------:R-:W-:-:S03]  /*3dd0*/  IMAD.MOV.U32 R0, RZ, RZ, R46 ;  /* 0x000000ffff007224 */ /* 0x000fc600078e002e */
        /* <DEDUP_REMOVED lines=21> */
[----:B0-----:R-:W3:Y:S04]  /*3f30*/  LDL.LU.64 R44, [R1+0x320] ;  /* 0x00032000012c7983 */ /* 0x001ee80000300a00 */
        /* <DEDUP_REMOVED lines=11> */
[----:B------:R-:W-:-:S02]  /*3ff0*/  UMOV UR9, 0x40000040 ;  /* 0x4000004000097882 */ /* 0x000fc40000000000 */
[----:B--2---:R-:W-:Y:S01]  /*4000*/  STL [R1+0x2b8], R152 ;  /* 0x0002b89801007387 */ /* 0x004fe20000100800 */
[----:B---3--:R-:W-:-:S06]  /*4010*/  WARPGROUP.ARRIVE ;  /* 0x00000000000079c5 */ /* 0x008fcc0000000000 */
        /* <DEDUP_REMOVED lines=63> */
[----:B------:R-:W-:-:S02]  /*4410*/  IMAD.MOV.U32 R146, RZ, RZ, R224 ;  /* 0x000000ffff927224 */ /* 0x000fc400078e00e0 */
[----:B------:R-:W-:Y:S01]  /*4420*/  IMAD.MOV.U32 R152, RZ, RZ, R218 ;  /* 0x000000ffff987224 */ /* 0x000fe200078e00da */
[----:B------:R-:W-:Y:S01]  /*4430*/  UIADD3 UR8, UR6, 0x6, URZ ;  /* 0x0000000606087890 */ /* 0x000fe2000fffe03f */
[----:B------:R-:W-:Y:S01]  /*4440*/  IMAD.MOV.U32 R147, RZ, RZ, R223 ;  /* 0x000000ffff937224 */ /* 0x000fe200078e00df */
[----:B------:R-:W-:Y:S01]  /*4450*/  UIADD3 UR10, UR7, 0x6, URZ ;  /* 0x00000006070a7890 */ /* 0x000fe2000fffe03f */
[----:B------:R-:W-:Y:S01]  /*4460*/  IMAD.MOV.U32 R148, RZ, RZ, R222 ;  /* 0x000000ffff947224 */ /* 0x000fe200078e00de */
[----:B------:R-:W-:Y:S01]  /*4470*/  UMOV UR9, 0x40000040 ;  /* 0x4000004000097882 */ /* 0x000fe20000000000 */
[----:B------:R-:W-:Y:S01]  /*4480*/  IMAD.MOV.U32 R149, RZ, RZ, R221 ;  /* 0x000000ffff957224 */ /* 0x000fe200078e00dd */
[----:B------:R-:W-:Y:S01]  /*4490*/  UMOV UR11, 0x40000040 ;  /* 0x40000040000b7882 */ /* 0x000fe20000000000 */
[----:B------:R-:W-:Y:S01]  /*44a0*/  IMAD.MOV.U32 R151, RZ, RZ, R219 ;  /* 0x000000ffff977224 */ /* 0x000fe200078e00db */
[----:B------:R0:W5:Y:S01]  /*44b0*/  LDL.LU R0, [R1+0x2cc] ;  /* 0x0002cc0001007983 */ /* 0x0001620000300800 */
[----:B------:R-:W-:-:S02]  /*44c0*/  IMAD.MOV.U32 R131, RZ, RZ, R17 ;  /* 0x000000ffff837224 */ /* 0x000fc400078e0011 */
[----:B------:R-:W-:Y:S01]  /*44d0*/  IMAD.MOV.U32 R132, RZ, RZ, R16 ;  /* 0x000000ffff847224 */ /* 0x000fe200078e0010 */
[----:B------:R0:W5:Y:S01]  /*44e0*/  LDL.LU R17, [R1+0x2c8] ;  /* 0x0002c80001117983 */ /* 0x0001620000300800 */
[----:B------:R-:W-:Y:S02]  /*44f0*/  IMAD.MOV.U32 R133, RZ, RZ, R3 ;  /* 0x000000ffff857224 */ /* 0x000fe400078e0003 */
[----:B------:R-:W-:Y:S01]  /*4500*/  IMAD.MOV.U32 R134, RZ, RZ, R2 ;  /* 0x000000ffff867224 */ /* 0x000fe200078e0002 */
[----:B------:R0:W5:Y:S01]  /*4510*/  LDL.LU R16, [R1+0x2c4] ;  /* 0x0002c40001107983 */ /* 0x0001620000300800 */
[----:B------:R-:W-:Y:S02]  /*4520*/  IMAD.MOV.U32 R218, RZ, RZ, R23 ;  /* 0x000000ffffda7224 */ /* 0x000fe400078e0017 */
[----:B------:R-:W-:Y:S01]  /*4530*/  IMAD.MOV.U32 R219, RZ, RZ, R22 ;  /* 0x000000ffffdb7224 */ /* 0x000fe200078e0016 */
[----:B------:R0:W5:Y:S01]  /*4540*/  LDL.LU R3, [R1+0x2c0] ;  /* 0x0002c00001037983 */ /* 0x0001620000300800 */
[----:B------:R-:W-:-:S02]  /*4550*/  IMAD.MOV.U32 R221, RZ, RZ, R20 ;  /* 0x000000ffffdd7224 */ /* 0x000fc400078e0014 */
[----:B------:R-:W-:Y:S01]  /*4560*/  IMAD.MOV.U32 R222, RZ, RZ, R19 ;  /* 0x000000ffffde7224 */ /* 0x000fe200078e0013 */
[----:B------:R0:W5:Y:S01]  /*4570*/  LDL.LU R2, [R1+0x2bc] ;  /* 0x0002bc0001027983 */ /* 0x0001620000300800 */
        /* <DEDUP_REMOVED lines=77> */
[----:B-1----:R0:W5:Y:S04]  /*4a50*/  LDL.LU R152, [R1+0x2b8] ;  /* 0x0002b80001987983 */ /* 0x0021680000300800 */
[----:B------:R-:W2:Y:S04]  /*4a60*/  LDL.LU.64 R150, [R1+0x2b0] ;  /* 0x0002b00001967983 */ /* 0x000ea80000300a00 */
        /* <DEDUP_REMOVED lines=20> */
[----:B------:R-:W2:Y:S01]  /*4bb0*/  LDL.LU.64 R108, [R1+0x208] ;  /* 0x00020800016c7983 */ /* 0x000ea20000300a00 */
[----:B------:R-:W-:Y:S01]  /*4bc0*/  UIADD3 UR8, UR6, 0x406, URZ ;  /* 0x0000040606087890 */ /* 0x000fe2000fffe03f */
[----:B------:R-:W-:Y:S01]  /*4bd0*/  UMOV UR9, 0x40000040 ;  /* 0x4000004000097882 */ /* 0x000fe20000000000 */
[----:B--2---:R-:W-:-:S07]  /*4be0*/  WARPGROUP.ARRIVE ;  /* 0x00000000000079c5 */ /* 0x004fce0000000000 */
[----:B------:R-:W-:Y:S03]  /*4bf0*/  HGMMA.64x256x16.F32.BF16 R24, gdesc[UR8], R24, gsb0 ;  /* 0x03e00000081879f0 */ /* 0x000fe60008001818 */
[----:B------:R-:W-:Y:S02]  /*4c00*/  WARPGROUP.DEPBAR.LE gsb0, 0x0 ;  /* 0x00008000000079c5 */ /* 0x000fe40000010000 */
[----:B0-----:R-:W-:Y:S05]  /*4c10*/  @!P1 BRA `(.L_x_22) ;  /* 0x0000004000d09947 */ /* 0x001fea0003800000 */
[----:B------:R-:W-:Y:S01]  /*4c20*/  UIADD3 UR7, UR39, 0x1, URZ ;  /* 0x0000000127077890 */ /* 0x000fe2000fffe03f */
[----:B-----5:R-:W-:Y:S01]  /*4c30*/  R2UR UR6, R3 ;  /* 0x00000000030672ca */ /* 0x020fe200000e0000 */
[----:B------:R-:W-:Y:S02]  /*4c40*/  UMOV UR12, UR39 ;  /* 0x00000027000c7c82 */ /* 0x000fe40008000000 */
[----:B------:R-:W-:-:S04]  /*4c50*/  UISETP.NE.AND UP0, UPT, UR7, 0x4, UPT ;  /* 0x000000040700788c */ /* 0x000fc8000bf05270 */
[----:B------:R-:W-:Y:S02]  /*4c60*/  USEL UR8, URZ, 0x1, UP0 ;  /* 0x000000013f087887 */ /* 0x000fe40008000000 */
[----:B------:R-:W-:Y:S02]  /*4c70*/  USEL UR7, UR7, URZ, UP0 ;  /* 0x0000003f07077287 */ /* 0x000fe40008000000 */
[----:B------:R-:W-:-:S06]  /*4c80*/  ULOP3.LUT UR8, UR38, UR8, URZ, 0x3c, !UPT ;  /* 0x0000000826087292 */ /* 0x000fcc000f8e3c3f */
[----:B------:R-:W-:-:S07]  /*4c90*/  IMAD.U32 R3, RZ, RZ, UR8 ;  /* 0x00000008ff037e24 */ /* 0x000fce000f8e00ff */
.L_x_29:
[----:B------:R-:W-:Y:S05]  /*4ca0*/  @!P0 BRA `(.L_x_23) ;  /* 0x0000000000048947 */ /* 0x000fea0003800000 */
[----:B------:R-:W-:Y:S01]  /*4cb0*/  BPT.TRAP 0x1 ;  /* 0x000000040000795c */ /* 0x000fe20000300000 */
.L_x_23:
[----:B------:R-:W0:Y:S01]  /*4cc0*/  S2UR UR9, SR_CgaCtaId ;  /* 0x00000000000979c3 */ /* 0x000e220000008800 */
[----:B------:R-:W-:Y:S01]  /*4cd0*/  UMOV UR8, 0x400 ;  /* 0x0000040000087882 */ /* 0x000fe20000000000 */
[----:B------:R-:W-:Y:S01]  /*4ce0*/  IMAD.U32 R4, RZ, RZ, UR7 ;  /* 0x00000007ff047e24 */ /* 0x000fe2000f8e00ff */
[----:B------:R-:W-:Y:S01]  /*4cf0*/  SHF.L.U32 R5, R3, 0x1f, RZ ;  /* 0x0000001f03057819 */ /* 0x000fe200000006ff */
[----:B0-----:R-:W-:-:S06]  /*4d00*/  ULEA UR8, UR9, UR8, 0x18 ;  /* 0x0000000809087291 */ /* 0x001fcc000f8ec03f */
[----:B------:R-:W-:-:S04]  /*4d10*/  IMAD.U32 R0, RZ, RZ, UR8 ;  /* 0x00000008ff007e24 */ /* 0x000fc8000f8e00ff */
[----:B------:R-:W-:-:S04]  /*4d20*/  IMAD R4, R4, 0x8, R0 ;  /* 0x0000000804047824 */ /* 0x000fc800078e0200 */
[----:B------:R0:W1:Y:S01]  /*4d30*/  SYNCS.PHASECHK.TRANS64.TRYWAIT P1, [R4+URZ], R5 ;  /* 0x00000005040075a7 */ /* 0x000062000802017f */
[----:B------:R-:W-:Y:S05]  /*4d40*/  @!P0 BRA `(.L_x_24) ;  /* 0x0000000000048947 */ /* 0x000fea0003800000 */
[----:B------:R-:W-:Y:S01]  /*4d50*/  BPT.TRAP 0x1 ;  /* 0x000000040000795c */ /* 0x000fe20000300000 */
.L_x_24:
[----:B-1----:R-:W-:Y:S05]  /*4d60*/  @P1 BRA `(.L_x_25) ;  /* 0x0000000000081947 */ /* 0x002fea0003800000 */
[----:B------:R-:W1:Y:S02]  /*4d70*/  SYNCS.PHASECHK.TRANS64.TRYWAIT P1, [R4+URZ], R5 ;  /* 0x00000005040075a7 */ /* 0x000e64000802017f */
[----:B-1----:R-:W-:Y:S05]  /*4d80*/  @!P1 BRA `(.L_x_26) ;  /* 0x0000016c00289947 */ /* 0x002fea0003800000 */
.L_x_25:
        /* <DEDUP_REMOVED lines=64> */
[----:B--2---:R-:W2:Y:S04]  /*5190*/  LDL.LU.64 R24, [R1] ;  /* 0x0000000001187983 */ /* 0x004ea80000300a00 */
        /* <DEDUP_REMOVED lines=63> */
[----:B------:R-:W-:-:S02]  /*5590*/  ULEA UR13, UR7, UR4, 0xb ;  /* 0x00000004070d7291 */ /* 0x000fc4000f8e583f */
[----:B------:R-:W-:Y:S01]  /*55a0*/  ULEA UR14, UR7, UR5, 0xb ;  /* 0x00000005070e7291 */ /* 0x000fe2000f8e583f */
[----:B------:R-:W-:Y:S01]  /*55b0*/  STL [R1+0x2cc], R17 ;  /* 0x0002cc1101007387 */ /* 0x000fe20000100800 */
[----:B------:R-:W-:Y:S01]  /*55c0*/  UMOV UR9, 0x40000040 ;  /* 0x4000004000097882 */ /* 0x000fe20000000000 */
[----:B------:R-:W-:Y:S02]  /*55d0*/  UMOV UR11, 0x40000040 ;  /* 0x40000040000b7882 */ /* 0x000fe40000000000 */
[----:B------:R-:W-:Y:S01]  /*55e0*/  UMOV UR8, UR13 ;  /* 0x0000000d00087c82 */ /* 0x000fe20008000000 */
[----:B------:R-:W-:Y:S01]  /*55f0*/  STL [R1+0x2c8], R16 ;  /* 0x0002c81001007387 */ /* 0x000fe20000100800 */
[----:B------:R-:W-:-:S03]  /*5600*/  UMOV UR10, UR14 ;  /* 0x0000000e000a7c82 */ /* 0x000fc60008000000 */
[----:B------:R-:W-:Y:S04]  /*5610*/  STL [R1+0x2c4], R3 ;  /* 0x0002c40301007387 */ /* 0x000fe80000100800 */
[----:B------:R3:W-:Y:S04]  /*5620*/  STL [R1+0x2c0], R2 ;  /* 0x0002c00201007387 */ /* 0x0007e80000100800 */
[----:B------:R4:W-:Y:S01]  /*5630*/  STL [R1+0x2bc], R0 ;  /* 0x0002bc0001007387 */ /* 0x0009e20000100800 */
[----:B--2---:R-:W-:-:S06]  /*5640*/  WARPGROUP.ARRIVE ;  /* 0x00000000000079c5 */ /* 0x004fcc0000000000 */
[----:B------:R-:W-:Y:S03]  /*5650*/  HGMMA.64x256x16.F32.BF16 R24, gdesc[UR8], R24, gsb0 ;  /* 0x03e00000081879f0 */ /* 0x000fe60008001818 */
[----:B------:R-:W-:Y:S02]  /*5660*/  WARPGROUP.DEPBAR.LE gsb0, 0x0 ;  /* 0x00008000000079c5 */ /* 0x000fe40000010000 */
[----:B------:R-:W-:Y:S01]  /*5670*/  STL.64 [R1], R24 ;  /* 0x0000001801007387 */ /* 0x000fe20000100a00 */
[----:B---3--:R-:W-:Y:S01]  /*5680*/  IMAD.MOV.U32 R2, RZ, RZ, R150 ;  /* 0x000000ffff027224 */ /* 0x008fe200078e0096 */
[----:B----4-:R-:W-:Y:S01]  /*5690*/  MOV R0, R151 ;  /* 0x0000009700007202 */ /* 0x010fe20000000f00 */
[----:B01----:R-:W-:Y:S01]  /*56a0*/  IMAD.MOV.U32 R4, RZ, RZ, R148 ;  /* 0x000000ffff047224 */ /* 0x003fe200078e0094 */
        /* <DEDUP_REMOVED lines=40> */
[----:B------:R-:W2:Y:S01]  /*5930*/  LDL.LU.64 R150, [R1+0x780] ;  /* 0x0007800001967983 */ /* 0x000ea20000300a00 */
        /* <DEDUP_REMOVED lines=44> */
[----:B------:R-:W-:-:S02]  /*5c00*/  IMAD.MOV.U32 R178, RZ, RZ, R94 ;  /* 0x000000ffffb27224 */ /* 0x000fc400078e005e */
[----:B------:R-:W-:Y:S01]  /*5c10*/  IMAD.MOV.U32 R179, RZ, RZ, R95 ;  /* 0x000000ffffb37224 */ /* 0x000fe200078e005f */
[----:B------:R-:W2:Y:S01]  /*5c20*/  LDL.LU.64 R126, [R1+0x720] ;  /* 0x00072000017e7983 */ /* 0x000ea20000300a00 */
[----:B------:R-:W-:Y:S02]  /*5c30*/  IMAD.MOV.U32 R176, RZ, RZ, R92 ;  /* 0x000000ffffb07224 */ /* 0x000fe400078e005c */
[----:B------:R-:W-:Y:S01]  /*5c40*/  IMAD.MOV.U32 R177, RZ, RZ, R93 ;  /* 0x000000ffffb17224 */ /* 0x000fe200078e005d */
[----:B------:R-:W2:Y:S01]  /*5c50*/  LDL.LU.64 R124, [R1+0x718] ;  /* 0x00071800017c7983 */ /* 0x000ea20000300a00 */
[----:B------:R-:W-:Y:S02]  /*5c60*/  IMAD.MOV.U32 R174, RZ, RZ, R90 ;  /* 0x000000ffffae7224 */ /* 0x000fe400078e005a */
        /* <DEDUP_REMOVED lines=74> */
[----:B0-----:R-:W2:Y:S04]  /*6110*/  LDL.LU.64 R44, [R1+0x5d8] ;  /* 0x0005d800012c7983 */ /* 0x001ea80000300a00 */
        /* <DEDUP_REMOVED lines=11> */
[----:B------:R-:W-:-:S02]  /*61d0*/  UMOV UR9, 0x40000040 ;  /* 0x4000004000097882 */ /* 0x000fc40000000000 */
[----:B------:R-:W-:Y:S01]  /*61e0*/  STL [R1+0x580], R152 ;  /* 0x0005809801007387 */ /* 0x000fe20000100800 */
[----:B--2---:R-:W-:-:S06]  /*61f0*/  WARPGROUP.ARRIVE ;  /* 0x00000000000079c5 */ /* 0x004fcc0000000000 */
        /* <DEDUP_REMOVED lines=59> */
[----:B------:R-:W-:Y:S02]  /*65b0*/  IMAD.MOV.U32 R138, RZ, RZ, R227 ;  /* 0x000000ffff8a7224 */ /* 0x000fe400078e00e3 */
[----:B------:R-:W-:Y:S02]  /*65c0*/  IMAD.MOV.U32 R140, RZ, RZ, R225 ;  /* 0x000000ffff8c7224 */ /* 0x000fe400078e00e1 */
[----:B------:R-:W-:Y:S01]  /*65d0*/  IMAD.MOV.U32 R141, RZ, RZ, R224 ;  /* 0x000000ffff8d7224 */ /* 0x000fe200078e00e0 */
[----:B------:R-:W-:Y:S01]  /*65e0*/  MOV R224, R12 ;  /* 0x0000000c00e07202 */ /* 0x000fe20000000f00 */
[----:B------:R-:W-:Y:S02]  /*65f0*/  IMAD.MOV.U32 R142, RZ, RZ, R223 ;  /* 0x000000ffff8e7224 */ /* 0x000fe400078e00df */
[----:B------:R-:W-:Y:S02]  /*6600*/  IMAD.MOV.U32 R143, RZ, RZ, R222 ;  /* 0x000000ffff8f7224 */ /* 0x000fe400078e00de */
[----:B------:R-:W-:-:S02]  /*6610*/  IMAD.MOV.U32 R145, RZ, RZ, R220 ;  /* 0x000000ffff917224 */ /* 0x000fc400078e00dc */
[----:B------:R-:W-:Y:S01]  /*6620*/  IMAD.MOV.U32 R146, RZ, RZ, R219 ;  /* 0x000000ffff927224 */ /* 0x000fe200078e00db */
[----:B------:R-:W-:Y:S01]  /*6630*/  MOV R219, R17 ;  /* 0x0000001100db7202 */ /* 0x000fe20000000f00 */
[----:B------:R-:W-:Y:S02]  /*6640*/  IMAD.MOV.U32 R147, RZ, RZ, R218 ;  /* 0x000000ffff937224 */ /* 0x000fe400078e00da */
[----:B------:R-:W-:Y:S02]  /*6650*/  IMAD.MOV.U32 R148, RZ, RZ, R217 ;  /* 0x000000ffff947224 */ /* 0x000fe400078e00d9 */
[----:B------:R-:W-:Y:S02]  /*6660*/  IMAD.MOV.U32 R150, RZ, RZ, R215 ;  /* 0x000000ffff967224 */ /* 0x000fe400078e00d7 */
[----:B------:R-:W-:Y:S01]  /*6670*/  IMAD.MOV.U32 R151, RZ, RZ, R214 ;  /* 0x000000ffff977224 */ /* 0x000fe200078e00d6 */
[----:B------:R-:W-:Y:S01]  /*6680*/  MOV R214, R22 ;  /* 0x0000001600d67202 */ /* 0x000fe20000000f00 */
        /* <DEDUP_REMOVED lines=18> */
[----:B------:R-:W-:Y:S01]  /*67b0*/  IMAD.MOV.U32 R235, RZ, RZ, R0 ;  /* 0x000000ffffeb7224 */ /* 0x000fe200078e0000 */
[----:B------:R-:W-:-:S02]  /*67c0*/  UIADD3 UR8, UR13, 0x2, URZ ;  /* 0x000000020d087890 */ /* 0x000fc4000fffe03f */
[----:B------:R-:W-:Y:S01]  /*67d0*/  UIADD3 UR10, UR14, 0x2, URZ ;  /* 0x000000020e0a7890 */ /* 0x000fe2000fffe03f */
[----:B------:R-:W-:Y:S01]  /*67e0*/  UMOV UR9, 0x40000040 ;  /* 0x4000004000097882 */ /* 0x000fe20000000000 */
[----:B------:R-:W-:Y:S01]  /*67f0*/  UMOV UR11, 0x40000040 ;  /* 0x40000040000b7882 */ /* 0x000fe20000000000 */
        /* <DEDUP_REMOVED lines=236> */
[----:B------:R-:W-:Y:S01]  /*76c0*/  STL.64 [R1+0x30], R36 ;  /* 0x0000302401007387 */ /* 0x000fe20000100a00 */
[----:B------:R-:W-:-:S03]  /*76d0*/  IMAD.MOV.U32 R5, RZ, RZ, R150 ;  /* 0x000000ffff057224 */ /* 0x000fc600078e0096 */
[----:B------:R-:W-:Y:S01]  /*76e0*/  STL.64 [R1+0x38], R38 ;  /* 0x0000382601007387 */ /* 0x000fe20000100a00 */
[----:B------:R-:W-:-:S03]  /*76f0*/  IMAD.MOV.U32 R4, RZ, RZ, R151 ;  /* 0x000000ffff047224 */ /* 0x000fc600078e0097 */
[----:B------:R-:W-:Y:S01]  /*7700*/  STL.64 [R1+0x40], R40 ;  /* 0x0000402801007387 */ /* 0x000fe20000100a00 */
[----:B------:R-:W-:Y:S01]  /*7710*/  IMAD.MOV.U32 R7, RZ, RZ, R148 ;  /* 0x000000ffff077224 */ /* 0x000fe200078e0094 */
[----:B------:R-:W-:Y:S02]  /*7720*/  MOV R6, R149 ;  /* 0x0000009500067202 */ /* 0x000fe40000000f00 */
[----:B------:R-:W-:Y:S01]  /*7730*/  STL.64 [R1+0x48], R42 ;  /* 0x0000482a01007387 */ /* 0x000fe20000100a00 */
[----:B------:R-:W-:-:S03]  /*7740*/  IMAD.MOV.U32 R9, RZ, RZ, R146 ;  /* 0x000000ffff097224 */ /* 0x000fc600078e0092 */
[----:B------:R0:W-:Y:S01]  /*7750*/  STL.64 [R1+0x50], R44 ;  /* 0x0000502c01007387 */ /* 0x0001e20000100a00 */
[----:B------:R-:W-:Y:S01]  /*7760*/  IMAD.MOV.U32 R8, RZ, RZ, R147 ;  /* 0x000000ffff087224 */ /* 0x000fe200078e0093 */
[----:B------:R-:W-:Y:S02]  /*7770*/  MOV R11, R144 ;  /* 0x00000090000b7202 */ /* 0x000fe40000000f00 */
[----:B------:R-:W3:Y:S01]  /*7780*/  LDL.LU.64 R150, [R1+0x4c8] ;  /* 0x0004c80001967983 */ /* 0x000ee20000300a00 */
[----:B------:R-:W-:-:S03]  /*7790*/  IMAD.MOV.U32 R10, RZ, RZ, R145 ;  /* 0x000000ffff0a7224 */ /* 0x000fc600078e0091 */
[----:B------:R-:W3:Y:S01]  /*77a0*/  LDL.LU.64 R148, [R1+0x4c0] ;  /* 0x0004c00001947983 */ /* 0x000ee20000300a00 */
[----:B------:R-:W-:Y:S02]  /*77b0*/  IMAD.MOV.U32 R13, RZ, RZ, R142 ;  /* 0x000000ffff0d7224 */ /* 0x000fe400078e008e */
[----:B------:R-:W-:Y:S01]  /*77c0*/  IMAD.MOV.U32 R12, RZ, RZ, R143 ;  /* 0x000000ffff0c7224 */ /* 0x000fe200078e008f */
[----:B------:R-:W3:Y:S01]  /*77d0*/  LDL.LU.64 R146, [R1+0x4b8] ;  /* 0x0004b80001927983 */ /* 0x000ee20000300a00 */
[----:B------:R-:W-:Y:S01]  /*77e0*/  IMAD.MOV.U32 R15, RZ, RZ, R140 ;  /* 0x000000ffff0f7224 */ /* 0x000fe200078e008c */
[----:B------:R-:W-:Y:S01]  /*77f0*/  MOV R18, R139 ;  /* 0x0000008b00127202 */ /* 0x000fe20000000f00 */
[----:B------:R-:W-:Y:S01]  /*7800*/  IMAD.MOV.U32 R14, RZ, RZ, R141 ;  /* 0x000000ffff0e7224 */ /* 0x000fe200078e008d */
[----:B------:R-:W3:Y:S01]  /*7810*/  LDL.LU.64 R144, [R1+0x4b0] ;  /* 0x0004b00001907983 */ /* 0x000ee20000300a00 */
[----:B------:R-:W-:-:S03]  /*7820*/  IMAD.MOV.U32 R19, RZ, RZ, R138 ;  /* 0x000000ffff137224 */ /* 0x000fc600078e008a */
[----:B------:R-:W3:Y:S01]  /*7830*/  LDL.LU.64 R142, [R1+0x4a8] ;  /* 0x0004a800018e7983 */ /* 0x000ee20000300a00 */
[----:B------:R-:W-:Y:S01]  /*7840*/  IMAD.MOV.U32 R21, RZ, RZ, R136 ;  /* 0x000000ffff157224 */ /* 0x000fe200078e0088 */
[----:B------:R-:W-:Y:S01]  /*7850*/  MOV R23, R134 ;  /* 0x0000008600177202 */ /* 0x000fe20000000f00 */
[----:B------:R-:W-:Y:S01]  /*7860*/  IMAD.MOV.U32 R20, RZ, RZ, R137 ;  /* 0x000000ffff147224 */ /* 0x000fe200078e0089 */
        /* <DEDUP_REMOVED lines=220> */
[----:B------:R-:W-:Y:S02]  /*8630*/  IMAD.MOV.U32 R130, RZ, RZ, R17 ;  /* 0x000000ffff827224 */ /* 0x000fe400078e0011 */
        /* <DEDUP_REMOVED lines=123> */
[----:B------:R-:W-:Y:S01]  /*8df0*/  BPT.TRAP 0x1 ;  /* 0x000000040000795c */ /* 0x000fe20000300000 */
.L_x_27:
[----:B-----5:R-:W-:Y:S01]  /*8e00*/  ISETP.NE.AND P1, PT, R17, RZ, PT ;  /* 0x000000ff1100720c */ /* 0x020fe20003f25270 */
[----:B------:R-:W-:Y:S01]  /*8e10*/  IMAD.U32 R4, RZ, RZ, UR12 ;  /* 0x0000000cff047e24 */ /* 0x000fe2000f8e00ff */
[----:B------:R-:W-:-:S11]  /*8e20*/  UISETP.GT.U32.AND UP0, UPT, UR40, 0x1, UPT ;  /* 0x000000012800788c */ /* 0x000fd6000bf04070 */
[----:B------:R-:W-:-:S05]  /*8e30*/  @P1 LEA R4, R4, R0, 0x3 ;  /* 0x0000000004041211 */ /* 0x000fca00078e18ff */
[----:B------:R-:W-:-:S05]  /*8e40*/  @P1 VIADD R4, R4, 0x20 ;  /* 0x0000002004041836 */ /* 0x000fca0000000000 */
[----:B------:R-:W-:-:S04]  /*8e50*/  @P1 PRMT R4, R152, 0x654, R4 ;  /* 0x0000065498041816 */ /* 0x000fc80000000004 */
[----:B------:R0:W-:Y:S01]  /*8e60*/  @P1 SYNCS.ARRIVE.TRANS64.RED.A1T0 RZ, [R4+URZ], RZ ;  /* 0x000000ff04ff19a7 */ /* 0x0001e2000810043f */
[----:B------:R-:W-:-:S13]  /*8e70*/  PLOP3.LUT P1, PT, PT, PT, UP0, 0x80, 0x0 ;  /* 0x000000000000781c */ /* 0x000fda0003f2f008 */
[----:B0-----:R-:W-:Y:S05]  /*8e80*/  @P1 BRA `(.L_x_28) ;  /* 0x0000000000041947 */ /* 0x001fea0003800000 */
[----:B------:R-:W-:Y:S01]  /*8e90*/  BPT.TRAP 0x1 ;  /* 0x000000040000795c */ /* 0x000fe20000300000 */
.L_x_28:
[----:B------:R-:W-:Y:S02]  /*8ea0*/  UISETP.GT.AND UP2, UPT, UR6, 0x1, UPT ;  /* 0x000000010600788c */ /* 0x000fe4000bf44270 */
[----:B------:R-:W-:Y:S02]  /*8eb0*/  UIADD3 UR7, UR7, 0x1, URZ ;  /* 0x0000000107077890 */ /* 0x000fe4000fffe03f */
[----:B------:R-:W-:Y:S02]  /*8ec0*/  UIADD3 UR12, UR12, 0x1, URZ ;  /* 0x000000010c0c7890 */ /* 0x000fe4000fffe03f */
[----:B------:R-:W-:Y:S01]  /*8ed0*/  PLOP3.LUT P1, PT, PT, PT, UP2, 0x80, 0x0 ;  /* 0x000000000000781c */ /* 0x000fe20003f2f028 */
[----:B------:R-:W-:Y:S02]  /*8ee0*/  UISETP.NE.AND UP0, UPT, UR7, 0x4, UPT ;  /* 0x000000040700788c */ /* 0x000fe4000bf05270 */
[----:B------:R-:W-:Y:S02]  /*8ef0*/  UISETP.NE.AND UP1, UPT, UR12, 0x4, UPT ;  /* 0x000000040c00788c */ /* 0x000fe4000bf25270 */
[----:B------:R-:W-:-:S02]  /*8f00*/  USEL UR8, URZ, 0x1, UP0 ;  /* 0x000000013f087887 */ /* 0x000fc40008000000 */
[----:B------:R-:W-:Y:S02]  /*8f10*/  UIADD3 UR6, UR6, -0x1, URZ ;  /* 0xffffffff06067890 */ /* 0x000fe4000fffe03f */
[----:B------:R-:W-:Y:S02]  /*8f20*/  USEL UR7, UR7, URZ, UP0 ;  /* 0x0000003f07077287 */ /* 0x000fe40008000000 */
[----:B------:R-:W-:Y:S01]  /*8f30*/  USEL UR12, UR12, URZ, UP1 ;  /* 0x0000003f0c0c7287 */ /* 0x000fe20008800000 */
[----:B------:R-:W-:Y:S01]  /*8f40*/  LOP3.LUT R3, R3, UR8, RZ, 0x3c, !PT ;  /* 0x0000000803037c12 */ /* 0x000fe2000f8e3cff */
[----:B------:R-:W-:Y:S10]  /*8f50*/  @P1 BRA `(.L_x_29) ;  /* 0xffffffbc00501947 */ /* 0x000ff4000383ffff */
.L_x_22:
[----:B-----5:R-:W0:Y:S02]  /*8f60*/  LDC R3, c[0x0][0x28c] ;  /* 0x0000a300ff037b82 */ /* 0x020e240000000800 */
[----:B0-----:R-:W-:-:S13]  /*8f70*/  ISETP.GE.AND P1, PT, R3, 0x1, PT ;  /* 0x000000010300780c */ /* 0x001fda0003f26270 */
[----:B------:R-:W-:Y:S05]  /*8f80*/  @!P1 BRA `(.L_x_30) ;  /* 0x0000000000449947 */ /* 0x000fea0003800000 */
[----:B------:R-:W-:Y:S05]  /*8f90*/  @!P0 BRA `(.L_x_31) ;  /* 0x0000000000048947 */ /* 0x000fea0003800000 */
[----:B------:R-:W-:Y:S01]  /*8fa0*/  BPT.TRAP 0x1 ;  /* 0x000000040000795c */ /* 0x000fe20000300000 */
.L_x_31:
[----:B------:R-:W-:Y:S01]  /*8fb0*/  ISETP.NE.AND P0, PT, R17, RZ, PT ;  /* 0x000000ff1100720c */ /* 0x000fe20003f05270 */
[----:B------:R-:W-:-:S12]  /*8fc0*/  UISETP.LT.AND UP1, UPT, UR44, 0x1, UPT ;  /* 0x000000012c00788c */ /* 0x000fd8000bf21270 */
[----:B------:R-:W-:-:S05]  /*8fd0*/  VOTEU.ANY UP0, P0 ;  /* 0x00000000003f7886 */ /* 0x000fca0000000100 */
[----:B------:R-:W-:-:S04]  /*8fe0*/  @UP0 USEL UR4, UR44, 0x1, UP1 ;  /* 0x000000012c040887 */ /* 0x000fc80008800000 */
[----:B------:R-:W-:Y:S02]  /*8ff0*/  @UP0 UIADD3 UR4, UR39, UR44, -UR4 ;  /* 0x0000002c27040290 */ /* 0x000fe4000fffe804 */
[----:B------:R-:W-:-:S04]  /*9000*/  UISETP.GT.U32.AND UP0, UPT, UR40, 0x1, UPT ;  /* 0x000000012800788c */ /* 0x000fc8000bf04070 */
[----:B------:R-:W-:-:S04]  /*9010*/  IMAD.U32 R3, RZ, RZ, UR4 ;  /* 0x00000004ff037e24 */ /* 0x000fc8000f8e00ff */
[----:B------:R-:W-:-:S05]  /*9020*/  @P0 IMAD.SHL.U32 R3, R3, 0x8, RZ ;  /* 0x0000000803030824 */ /* 0x000fca00078e00ff */
[----:B------:R-:W-:-:S04]  /*9030*/  @P0 LOP3.LUT R3, R3, 0x18, RZ, 0xc0, !PT ;  /* 0x0000001803030812 */ /* 0x000fc800078ec0ff */
[----:B------:R-:W-:-:S04]  /*9040*/  @P0 IADD3 R0, R0, 0x20, R3 ;  /* 0x0000002000000810 */ /* 0x000fc80007ffe003 */
[----:B------:R-:W-:-:S04]  /*9050*/  @P0 PRMT R0, R152, 0x654, R0 ;  /* 0x0000065498000816 */ /* 0x000fc80000000000 */
[----:B------:R0:W-:Y:S01]  /*9060*/  @P0 SYNCS.ARRIVE.TRANS64.RED.A1T0 RZ, [R0+URZ], RZ ;  /* 0x000000ff00ff09a7 */ /* 0x0001e2000810043f */
[----:B------:R-:W-:-:S13]  /*9070*/  PLOP3.LUT P0, PT, PT, PT, UP0, 0x80, 0x0 ;  /* 0x000000000000781c */ /* 0x000fda0003f0f008 */
[----:B0-----:R-:W-:Y:S05]  /*9080*/  @P0 BRA `(.L_x_30) ;  /* 0x0000000000040947 */ /* 0x001fea0003800000 */
[----:B------:R-:W-:Y:S01]  /*9090*/  BPT.TRAP 0x1 ;  /* 0x000000040000795c */ /* 0x000fe20000300000 */
.L_x_30:
[----:B------:R-:W0:Y:S01]  /*90a0*/  S2R R8, SR_TID.X ;  /* 0x0000000000087919 */ /* 0x000e220000002100 */
[----:B------:R-:W-:Y:S01]  /*90b0*/  IMAD.MOV.U32 R19, RZ, RZ, 0x6540 ;  /* 0x00006540ff137424 */ /* 0x000fe200078e00ff */
[----:B------:R-:W-:Y:S02]  /*90c0*/  UIMAD.WIDE UR6, UR41, 0x100, URZ ;  /* 0x00000100290678a5 */ /* 0x000fe4000f8e023f */
[----:B------:R-:W-:Y:S01]  /*90d0*/  USHF.R.S32.HI UR10, URZ, 0x1f, UR43 ;  /* 0x0000001f3f0a7899 */ /* 0x000fe2000801142b */
[----:B------:R-:W-:Y:S01]  /*90e0*/  ULDC.64 UR8, c[0x0][0x5d0] ;  /* 0x0001740000087ab9 */ /* 0x000fe20000000a00 */
[----:B------:R-:W-:Y:S02]  /*90f0*/  UIADD3 UR39, UR44, UR39, URZ ;  /* 0x000000272c277290 */ /* 0x000fe4000fffe03f */
[----:B------:R-:W-:Y:S02]  /*9100*/  UIMAD UR4, UR10, UR8, URZ ;  /* 0x000000080a0472a4 */ /* 0x000fe4000f8e023f */
[----:B------:R-:W-:-:S02]  /*9110*/  USHF.L.U32 UR41, UR41, 0x8, URZ ;  /* 0x0000000829297899 */ /* 0x000fc4000800063f */
[----:B------:R-:W-:Y:S01]  /*9120*/  UIMAD UR4, UR43, UR9, UR4 ;  /* 0x000000092b0472a4 */ /* 0x000fe2000f8e0204 */
[----:B------:R-:W-:Y:S01]  /*9130*/  ULDC UR5, c[0x0][0x284] ;  /* 0x0000a10000057ab9 */ /* 0x000fe20000000800 */
[----:B------:R-:W-:Y:S01]  /*9140*/  UISETP.GT.U32.AND UP0, UPT, UR39, 0x3, UPT ;  /* 0x000000032700788c */ /* 0x000fe2000bf04070 */
[----:B------:R-:W-:-:S03]  /*9150*/  IMAD.U32 R153, RZ, RZ, UR5 ;  /* 0x00000005ff997e24 */ /* 0x000fc6000f8e00ff */
[----:B------:R-:W-:Y:S01]  /*9160*/  UISETP.LT.U32.AND UP0, UPT, UR44, 0x4, UP0 ;  /* 0x000000042c00788c */ /* 0x000fe20008701070 */
[--C-:B0-----:R-:W-:Y:S02]  /*9170*/  SHF.R.U32.HI R4, RZ, 0x7, R8.reuse ;  /* 0x00000007ff047819 */ /* 0x101fe40000011608 */
[----:B------:R-:W-:Y:S02]  /*9180*/  SHF.R.U32.HI R5, RZ, 0x2, R8 ;  /* 0x00000002ff057819 */ /* 0x000fe40000011608 */
[----:B------:R-:W-:Y:S02]  /*9190*/  LOP3.LUT R4, R4, 0x1, RZ, 0xc0, !PT ;  /* 0x0000000104047812 */ /* 0x000fe400078ec0ff */
[C---:B------:R-:W-:Y:S02]  /*91a0*/  SHF.L.U32 R18, R8.reuse, 0x1, RZ ;  /* 0x0000000108127819 */ /* 0x040fe400000006ff */
[----:B------:R-:W-:Y:S01]  /*91b0*/  LOP3.LUT R6, R8, 0x60, RZ, 0xc0, !PT ;  /* 0x0000006008067812 */ /* 0x000fe200078ec0ff */
[----:B------:R-:W-:Y:S01]  /*91c0*/  IMAD.SHL.U32 R3, R4, 0x40, RZ ;  /* 0x0000004004037824 */ /* 0x000fe200078e00ff */
[----:B------:R-:W-:-:S02]  /*91d0*/  LOP3.LUT R5, R5, 0x7, RZ, 0xc0, !PT ;  /* 0x0000000705057812 */ /* 0x000fc400078ec0ff */
[----:B------:R-:W-:Y:S02]  /*91e0*/  LOP3.LUT R18, R18, 0x6, RZ, 0xc0, !PT ;  /* 0x0000000612127812 */ /* 0x000fe400078ec0ff */
[----:B------:R-:W-:Y:S02]  /*91f0*/  SHF.R.U32.HI R6, RZ, 0x1, R6 ;  /* 0x00000001ff067819 */ /* 0x000fe40000011606 */
[--C-:B------:R-:W-:Y:S02]  /*9200*/  LOP3.LUT R3, R3, 0x40, R5.reuse, 0xe2, !PT ;  /* 0x0000004003037812 */ /* 0x100fe400078ee205 */
[----:B------:R-:W-:Y:S01]  /*9210*/  PRMT R18, R18, R19, UR42 ;  /* 0x0000002a12127e16 */ /* 0x000fe20008000013 */
[----:B------:R-:W-:Y:S01]  /*9220*/  USHF.L.U32 UR42, UR42, 0x8, URZ ;  /* 0x000000082a2a7899 */ /* 0x000fe2000800063f */
[----:B------:R-:W-:Y:S02]  /*9230*/  IADD3 R0, RZ, -R6, -R5 ;  /* 0x80000006ff007210 */ /* 0x000fe40007ffe805 */
[----:B------:R-:W-:Y:S01]  /*9240*/  LOP3.LUT R3, R3, UR6, R6, 0xfe, !PT ;  /* 0x0000000603037c12 */ /* 0x000fe2000f8efe06 */
[----:B------:R-:W-:Y:S01]  /*9250*/  IMAD.U32 R6, RZ, RZ, UR8 ;  /* 0x00000008ff067e24 */ /* 0x000fe2000f8e00ff */
[----:B------:R-:W-:Y:S01]  /*9260*/  SHF.R.S32.HI R19, RZ, 0x1f, R18 ;  /* 0x0000001fff137819 */ /* 0x000fe20000011412 */
[----:B------:R-:W-:Y:S01]  /*9270*/  ULDC UR8, c[0x0][0x288] ;  /* 0x0000a20000087ab9 */ /* 0x000fe20000000800 */
[----:B------:R-:W-:Y:S01]  /*9280*/  IMAD R0, R4, -0x40, R0 ;  /* 0xffffffc004007824 */ /* 0x000fe200078e0200 */
[----:B------:R-:W-:Y:S01]  /*9290*/  UISETP.GE.AND UP1, UPT, UR42, UR8, UPT ;  /* 0x000000082a00728c */ /* 0x000fe2000bf26270 */
[----:B------:R-:W-:Y:S01]  /*92a0*/  MOV R5, 0xfffffffe ;  /* 0xfffffffe00057802 */ /* 0x000fe20000000f00 */
[----:B------:R-:W-:-:S02]  /*92b0*/  IMAD.WIDE.U32 R6, R6, UR43, R18 ;  /* 0x0000002b06067c25 */ /* 0x000fc4000f8e0012 */
[----:B------:R-:W-:Y:S02]  /*92c0*/  UISETP.GE.OR UP1, UPT, UR41, UR5, UP1 ;  /* 0x000000052900728c */ /* 0x000fe40008f26670 */
[----:B------:R-:W-:Y:S01]  /*92d0*/  IADD3 R153, R153, -UR41, R0 ;  /* 0x8000002999997c10 */ /* 0x000fe2000fffe000 */
[----:B------:R-:W-:Y:S01]  /*92e0*/  VIADD R7, R7, UR4 ;  /* 0x0000000407077c36 */ /* 0x000fe20008000000 */
[----:B------:R-:W-:Y:S01]  /*92f0*/  USHF.R.U32.HI UR4, URZ, 0x2, UR39 ;  /* 0x000000023f047899 */ /* 0x000fe20008011627 */
[----:B------:R-:W-:Y:S01]  /*9300*/  LOP3.LUT R0, R8, 0x3, RZ, 0xc0, !PT ;  /* 0x0000000308007812 */ /* 0x000fe200078ec0ff */
[----:B------:R-:W-:Y:S01]  /*9310*/  USEL UR5, URZ, 0x1, !UP0 ;  /* 0x000000013f057887 */ /* 0x000fe2000c000000 */
[----:B------:R-:W-:Y:S01]  /*9320*/  PLOP3.LUT P0, PT, PT, PT, UP1, 0x80, 0x0 ;  /* 0x000000000000781c */ /* 0x000fe20003f0f018 */
[----:B------:R-:W-:Y:S02]  /*9330*/  ULOP3.LUT UR4, UR4, 0x1, URZ, 0xc0, !UPT ;  /* 0x0000000104047892 */ /* 0x000fe4000f8ec03f */
[----:B------:R-:W-:Y:S01]  /*9340*/  IMAD R0, R0, R5, UR8 ;  /* 0x0000000800007e24 */ /* 0x000fe2000f8e0205 */
[----:B------:R-:W-:-:S02]  /*9350*/  ULOP3.LUT UR39, UR39, 0x3, URZ, 0xc0, !UPT ;  /* 0x0000000327277892 */ /* 0x000fc4000f8ec03f */
[----:B------:R-:W-:Y:S01]  /*9360*/  UISETP.NE.U32.AND UP2, UPT, UR4, 0x1, UPT ;  /* 0x000000010400788c */ /* 0x000fe2000bf45070 */
[----:B------:R-:W-:Y:S01]  /*9370*/  VIADD R0, R0, -UR42 ;  /* 0x8000002a00007c36 */ /* 0x000fe20008000000 */
[----:B------:R-:W-:Y:S02]  /*9380*/  UMOV UR41, 0xffffffff ;  /* 0xffffffff00297882 */ /* 0x000fe40000000000 */
[----:B------:R-:W-:-:S04]  /*9390*/  UISETP.GT.U32.AND UP2, UPT, UR44, 0x3, !UP2 ;  /* 0x000000032c00788c */ /* 0x000fc8000d744070 */
[----:B------:R-:W-:-:S04]  /*93a0*/  USEL UR4, URZ, 0x1, !UP2 ;  /* 0x000000013f047887 */ /* 0x000fc8000d000000 */
[----:B------:R-:W-:Y:S01]  /*93b0*/  ULOP3.LUT UR38, UR4, UR38, UR5, 0x96, !UPT ;  /* 0x0000002604267292 */ /* 0x000fe2000f8e9605 */
[----:B------:R-:W-:Y:S11]  /*93c0*/  @P0 BRA `(.L_x_32) ;  /* 0x0000010400d80947 */ /* 0x000ff60003800000 */
[----:B------:R-:W-:Y:S01]  /*93d0*/  FSETP.NEU.AND P0, PT, R16, RZ, PT ;  /* 0x000000ff1000720b */ /* 0x000fe20003f0d000 */
[----:B------:R-:W-:Y:S01]  /*93e0*/  ULDC.64 UR8, c[0x0][0x5c8] ;  /* 0x0001720000087ab9 */ /* 0x000fe20000000a00 */
[----:B------:R-:W-:Y:S01]  /*93f0*/  ISETP.GT.AND P3, PT, R153, RZ, PT ;  /* 0x000000ff9900720c */ /* 0x000fe20003f64270 */
[----:B------:R-:W-:Y:S01]  /*9400*/  UIMAD UR4, UR7, UR8, URZ ;  /* 0x00000008070472a4 */ /* 0x000fe2000f8e023f */
[----:B------:R-:W-:Y:S01]  /*9410*/  IMAD.U32 R10, RZ, RZ, UR9 ;  /* 0x00000009ff0a7e24 */ /* 0x000fe2000f8e00ff */
[----:B------:R-:W-:Y:S01]  /*9420*/  BSSY B0, `(.L_x_32) ;  /* 0x0001070000007945 */ /* 0x000fe20003800000 */
[----:B------:R-:W-:Y:S01]  /*9430*/  IMAD.WIDE.U32 R6, R3, UR8, R6 ;  /* 0x0000000803067c25 */ /* 0x000fe2000f8e0006 */
[----:B------:R-:W-:-:S03]  /*9440*/  ISETP.GT.AND P1, PT, R0, RZ, P3 ;  /* 0x000000ff0000720c */ /* 0x000fc60001f24270 */
[----:B------:R-:W-:-:S04]  /*9450*/  IMAD R10, R3, R10, UR4 ;  /* 0x00000004030a7e24 */ /* 0x000fc8000f8e020a */
[----:B------:R-:W-:Y:S01]  /*9460*/  IMAD.IADD R10, R7, 0x1, R10 ;  /* 0x00000001070a7824 */ /* 0x000fe200078e020a */
[----:B------:R-:W-:Y:S06]  /*9470*/  @!P0 BRA `(.L_x_33) ;  /* 0x000000b800108947 */ /* 0x000fec0003800000 */
[----:B------:R-:W0:Y:S01]  /*9480*/  LDC.64 R22, c[0x0][0x5b8] ;  /* 0x00016e00ff167b82 */ /* 0x000e220000000a00 */
[----:B------:R-:W2:Y:S01]  /*9490*/  LDL.LU R11, [R1] ;  /* 0x00000000010b7983 */ /* 0x000ea20000300800 */
[----:B------:R-:W-:-:S06]  /*94a0*/  ULDC.64 UR4, c[0x0][0x5c0] ;  /* 0x0001700000047ab9 */ /* 0x000fcc0000000a00 */
[----:B------:R-:W1:Y:S08]  /*94b0*/  LDC.64 R14, c[0x0][0x5b0] ;  /* 0x00016c00ff0e7b82 */ /* 0x000e700000000a00 */
[----:B------:R-:W3:Y:S01]  /*94c0*/  LDC.64 R12, c[0x0][0x5a8] ;  /* 0x00016a00ff0c7b82 */ /* 0x000ee20000000a00 */
[C---:B0-----:R-:W-:Y:S02]  /*94d0*/  IMAD R159, R22.reuse, UR10, RZ ;  /* 0x0000000a169f7c24 */ /* 0x041fe4000f8e02ff */
[----:B------:R-:W-:-:S04]  /*94e0*/  IMAD.WIDE.U32 R154, R22, UR43, R18 ;  /* 0x0000002b169a7c25 */ /* 0x000fc8000f8e0012 */
[----:B------:R-:W-:Y:S01]  /*94f0*/  IMAD R159, R23, UR43, R159 ;  /* 0x0000002b179f7c24 */ /* 0x000fe2000f8e029f */
[----:B------:R-:W-:Y:S01]  /*9500*/  MOV R20, R154 ;  /* 0x0000009a00147202 */ /* 0x000fe20000000f00 */
[----:B-1----:R-:W-:Y:S02]  /*9510*/  IMAD R158, R14, UR7, RZ ;  /* 0x000000070e9e7c24 */ /* 0x002fe4000f8e02ff */
[----:B------:R-:W-:Y:S02]  /*9520*/  IMAD.IADD R21, R155, 0x1, R159 ;  /* 0x000000019b157824 */ /* 0x000fe400078e029f */
[C---:B------:R-:W-:Y:S02]  /*9530*/  IMAD R158, R3.reuse, R15, R158 ;  /* 0x0000000f039e7224 */ /* 0x040fe400078e029e */
[----:B------:R-:W-:-:S04]  /*9540*/  IMAD.WIDE.U32 R4, R3, R14, R20 ;  /* 0x0000000e03047225 */ /* 0x000fc800078e0014 */
[----:B------:R-:W-:Y:S01]  /*9550*/  IMAD.IADD R5, R5, 0x1, R158 ;  /* 0x0000000105057824 */ /* 0x000fe200078e029e */
[----:B---3--:R-:W-:-:S04]  /*9560*/  LEA R8, P0, R4, R12, 0x1 ;  /* 0x0000000c04087211 */ /* 0x008fc800078008ff */
[----:B------:R-:W-:-:S05]  /*9570*/  LEA.HI.X R9, R4, R13, R5, 0x1, P0 ;  /* 0x0000000d04097211 */ /* 0x000fca00000f0c05 */
[----:B------:R-:W3:Y:S01]  /*9580*/  @P1 LDG.E.LTC128B.U16 R23, desc[UR36][R8.64] ;  /* 0x0000002408171981 */ /* 0x000ee2000c1e1520 */
[----:B------:R-:W-:Y:S01]  /*9590*/  BSSY B1, `(.L_x_34) ;  /* 0x0000011000017945 */ /* 0x000fe20003800000 */
[----:B---3--:R-:W-:-:S04]  /*95a0*/  IMAD.U32 R4, R23, 0x10000, RZ ;  /* 0x0001000017047824 */ /* 0x008fc800078e00ff */
[----:B------:R-:W-:-:S04]  /*95b0*/  FMUL R4, R4, R16 ;  /* 0x0000001004047220 */ /* 0x000fc80000400000 */
[----:B--2---:R-:W-:Y:S01]  /*95c0*/  FFMA R7, R11, R2, R4 ;  /* 0x000000020b077223 */ /* 0x004fe20000000004 */
[----:B------:R-:W-:-:S04]  /*95d0*/  LEA R4, P0, R6, UR4, 0x1 ;  /* 0x0000000406047c11 */ /* 0x000fc8000f8008ff */
[----:B------:R-:W-:Y:S02]  /*95e0*/  LEA.HI.X R5, R6, UR5, R10, 0x1, P0 ;  /* 0x0000000506057c11 */ /* 0x000fe400080f0c0a */
[----:B------:R-:W-:-:S05]  /*95f0*/  F2FP.BF16.F32.PACK_AB R6, RZ, R7 ;  /* 0x00000007ff06723e */ /* 0x000fca00000010ff */
[----:B------:R0:W-:Y:S02]  /*9600*/  @P1 STG.E.U16 desc[UR36][R4.64], R6 ;  /* 0x0000000604001986 */ /* 0x0001e4000c101524 */
[----:B0-----:R-:W-:-:S04]  /*9610*/  IMAD.WIDE.U32 R6, R3, R14, R18 ;  /* 0x0000000e03067225 */ /* 0x001fc800078e0012 */
[----:B------:R-:W-:Y:S02]  /*9620*/  IMAD.IADD R7, R158, 0x1, R7 ;  /* 0x000000019e077824 */ /* 0x000fe400078e0207 */
[----:B------:R-:W-:-:S04]  /*9630*/  IMAD.WIDE.U32 R6, R22, UR43, R6 ;  /* 0x0000002b16067c25 */ /* 0x000fc8000f8e0006 */
[----:B------:R-:W-:Y:S01]  /*9640*/  IMAD.IADD R7, R159, 0x1, R7 ;  /* 0x000000019f077824 */ /* 0x000fe200078e0207 */
[----:B------:R-:W-:-:S04]  /*9650*/  LEA R10, P0, R6, R12, 0x1 ;  /* 0x0000000c060a7211 */ /* 0x000fc800078008ff */
[----:B------:R-:W-:Y:S02]  /*9660*/  LEA.HI.X R11, R6, R13, R7, 0x1, P0 ;  /* 0x0000000d060b7211 */ /* 0x000fe400000f0c07 */
[----:B------:R-:W-:-:S13]  /*9670*/  ISETP.GT.AND P0, PT, R0, 0x1, P3 ;  /* 0x000000010000780c */ /* 0x000fda0001f04270 */
[----:B------:R-:W-:Y:S05]  /*9680*/  @!P0 BRA `(.L_x_35) ;  /* 0x0000000000048947 */ /* 0x000fea0003800000 */
[----:B------:R0:W5:Y:S02]  /*9690*/  LDG.E.LTC128B.U16 R23, desc[UR36][R10.64+0x2] ;  /* 0x000002240a177981 */ /* 0x000164000c1e1520 */
.L_x_35:
[----:B------:R-:W-:Y:S05]  /*96a0*/  BSYNC B1 ;  /* 0x0000000000017941 */ /* 0x000fea0003800000 */
.L_x_34:
[----:B------:R-:W2:Y:S01]  /*96b0*/  LDL.LU R7, [R1+0x4] ;  /* 0x0000040001077983 */ /* 0x000ea20000300800 */
[----:B-----5:R-:W-:Y:S01]  /*96c0*/  SHF.L.U32 R6, R23, 0x10, RZ ;  /* 0x0000001017067819 */ /* 0x020fe200000006ff */
[C---:B------:R-:W-:Y:S01]  /*96d0*/  IMAD.SHL.U32 R156, R14.reuse, 0x8, RZ ;  /* 0x000000080e9c7824 */ /* 0x040fe200078e00ff */
[----:B------:R-:W-:Y:S01]  /*96e0*/  SHF.L.U64.HI R157, R14, 0x3, R15 ;  /* 0x000000030e9d7819 */ /* 0x000fe2000001020f */
[----:B------:R-:W3:Y:S02]  /*96f0*/  LDL.LU R160, [R1+0x8] ;  /* 0x0000080001a07983 */ /* 0x000ee40000300800 */
[----:B------:R-:W-:-:S04]  /*9700*/  FMUL R6, R6, R16 ;  /* 0x0000001006067220 */ /* 0x000fc80000400000 */
[----:B--2---:R-:W-:-:S05]  /*9710*/  FFMA R6, R7, R2, R6 ;  /* 0x0000000207067223 */ /* 0x004fca0000000006 */
[----:B------:R-:W-:-:S05]  /*9720*/  F2FP.BF16.F32.PACK_AB R6, RZ, R6 ;  /* 0x00000006ff06723e */ /* 0x000fca00000010ff */
[----:B------:R1:W-:Y:S01]  /*9730*/  @P0 STG.E.U16 desc[UR36][R4.64+0x2], R6 ;  /* 0x0000020604000986 */ /* 0x0003e2000c101524 */
[----:B------:R-:W-:-:S04]  /*9740*/  ISETP.GT.AND P0, PT, R153, 0x8, PT ;  /* 0x000000089900780c */ /* 0x000fc80003f04270 */
[----:B------:R-:W-:Y:S01]  /*9750*/  ISETP.GT.AND P1, PT, R0, RZ, P0 ;  /* 0x000000ff0000720c */ /* 0x000fe20000724270 */
[----:B-1----:R-:W-:-:S04]  /*9760*/  IMAD.WIDE.U32 R6, R3, R14, R156 ;  /* 0x0000000e03067225 */ /* 0x002fc800078e009c */
[----:B------:R-:W-:Y:S01]  /*9770*/  IMAD.IADD R158, R158, 0x1, R7 ;  /* 0x000000019e9e7824 */ /* 0x000fe200078e0207 */
[----:B------:R-:W-:-:S05]  /*9780*/  IADD3 R7, P2, R154, R6, RZ ;  /* 0x000000069a077210 */ /* 0x000fca0007f5e0ff */
[----:B------:R-:W-:Y:S01]  /*9790*/  IMAD.X R9, R158, 0x1, R21, P2 ;  /* 0x000000019e097824 */ /* 0x000fe200010e0615 */
[----:B------:R-:W-:-:S04]  /*97a0*/  LEA R8, P2, R7, R12, 0x1 ;  /* 0x0000000c07087211 */ /* 0x000fc800078408ff */
[----:B------:R-:W-:-:S05]  /*97b0*/  LEA.HI.X R9, R7, R13, R9, 0x1, P2 ;  /* 0x0000000d07097211 */ /* 0x000fca00010f0c09 */
[----:B------:R1:W2:Y:S01]  /*97c0*/  @P1 LDG.E.LTC128B.U16 R23, desc[UR36][R8.64] ;  /* 0x0000002408171981 */ /* 0x0002a2000c1e1520 */
[----:B------:R-:W-:Y:S01]  /*97d0*/  IADD3 R6, P2, R18, R6, RZ ;  /* 0x0000000612067210 */ /* 0x000fe20007f5e0ff */
[----:B------:R-:W-:Y:S01]  /*97e0*/  BSSY B1, `(.L_x_36) ;  /* 0x0000016000017945 */ /* 0x000fe20003800000 */
[----:B------:R-:W-:-:S03]  /*97f0*/  ISETP.GT.AND P4, PT, R0, 0x1, P0 ;  /* 0x000000010000780c */ /* 0x000fc60000784270 */
[----:B------:R-:W-:Y:S02]  /*9800*/  IMAD.X R7, R19, 0x1, R158, P2 ;  /* 0x0000000113077824 */ /* 0x000fe400010e069e */
[----:B------:R-:W-:Y:S02]  /*9810*/  IMAD.U32 R158, RZ, RZ, UR9 ;  /* 0x00000009ff9e7e24 */ /* 0x000fe4000f8e00ff */
[----:B------:R-:W-:-:S05]  /*9820*/  IMAD.WIDE.U32 R6, R22, UR43, R6 ;  /* 0x0000002b16067c25 */ /* 0x000fca000f8e0006 */
[----:B------:R-:W-:Y:S02]  /*9830*/  IADD3 R7, R159, R7, RZ ;  /* 0x000000079f077210 */ /* 0x000fe40007ffe0ff */
[----:B-1----:R-:W-:-:S04]  /*9840*/  LEA R8, P2, R6, R12, 0x1 ;  /* 0x0000000c06087211 */ /* 0x002fc800078408ff */
[----:B------:R-:W-:Y:S01]  /*9850*/  LEA.HI.X R9, R6, R13, R7, 0x1, P2 ;  /* 0x0000000d06097211 */ /* 0x000fe200010f0c07 */
[----:B--2---:R-:W-:-:S04]  /*9860*/  IMAD.U32 R6, R23, 0x10000, RZ ;  /* 0x0001000017067824 */ /* 0x004fc800078e00ff */
[----:B------:R-:W-:-:S04]  /*9870*/  FMUL R6, R6, R16 ;  /* 0x0000001006067220 */ /* 0x000fc80000400000 */
[----:B---3--:R-:W-:Y:S01]  /*9880*/  FFMA R7, R160, R2, R6 ;  /* 0x00000002a0077223 */ /* 0x008fe20000000006 */
[----:B------:R-:W-:Y:S02]  /*9890*/  IMAD.U32 R160, RZ, RZ, UR8 ;  /* 0x00000008ffa07e24 */ /* 0x000fe4000f8e00ff */
[----:B------:R-:W-:Y:S02]  /*98a0*/  IMAD.U32 R6, RZ, RZ, UR8 ;  /* 0x00000008ff067e24 */ /* 0x000fe4000f8e00ff */
[----:B------:R-:W-:Y:S02]  /*98b0*/  F2FP.BF16.F32.PACK_AB R7, RZ, R7 ;  /* 0x00000007ff07723e */ /* 0x000fe400000010ff */
[----:B------:R-:W-:Y:S02]  /*98c0*/  SHF.L.U32 R160, R160, 0x4, RZ ;  /* 0x00000004a0a07819 */ /* 0x000fe400000006ff */
[----:B------:R-:W-:Y:S02]  /*98d0*/  SHF.L.U64.HI R158, R6, 0x4, R158 ;  /* 0x00000004069e7819 */ /* 0x000fe4000001029e */
[----:B------:R-:W-:-:S02]  /*98e0*/  IADD3 R6, P2, R160, R4, RZ ;  /* 0x00000004a0067210 */ /* 0x000fc40007f5e0ff */
[----:B------:R-:W-:-:S03]  /*98f0*/  PRMT R161, R7, 0x7610, R161 ;  /* 0x0000761007a17816 */ /* 0x000fc600000000a1 */
[----:B------:R-:W-:-:S05]  /*9900*/  IMAD.X R7, R158, 0x1, R5, P2 ;  /* 0x000000019e077824 */ /* 0x000fca00010e0605 */
[----:B------:R1:W-:Y:S01]  /*9910*/  @P1 STG.E.U16 desc[UR36][R6.64], R161 ;  /* 0x000000a106001986 */ /* 0x0003e2000c101524 */
[----:B------:R-:W-:Y:S05]  /*9920*/  @!P4 BRA `(.L_x_37) ;  /* 0x000000000004c947 */ /* 0x000fea0003800000 */
[----:B------:R2:W5:Y:S02]  /*9930*/  LDG.E.LTC128B.U16 R23, desc[UR36][R8.64+0x2] ;  /* 0x0000022408177981 */ /* 0x000564000c1e1520 */
.L_x_37:
[----:B------:R-:W-:Y:S05]  /*9940*/  BSYNC B1 ;  /* 0x0000000000017941 */ /* 0x000fea0003800000 */
.L_x_36:
[----:B------:R-:W3:Y:S01]  /*9950*/  LDL.LU R162, [R1+0xc] ;  /* 0x00000c0001a27983 */ /* 0x000ee20000300800 */
[----:B-1---5:R-:W-:Y:S01]  /*9960*/  IMAD.U32 R161, R23, 0x10000, RZ ;  /* 0x0001000017a17824 */ /* 0x022fe200078e00ff */
[----:B------:R-:W-:Y:S01]  /*9970*/  ISETP.GT.AND P1, PT, R0, 0x8, P3 ;  /* 0x000000080000780c */ /* 0x000fe20001f24270 */
[----:B------:R-:W-:Y:S02]  /*9980*/  BSSY B1, `(.L_x_38) ;  /* 0x0000007000017945 */ /* 0x000fe40003800000 */
[----:B------:R-:W-:-:S04]  /*9990*/  FMUL R161, R161, R16 ;  /* 0x00000010a1a17220 */ /* 0x000fc80000400000 */
[----:B---3--:R-:W-:-:S05]  /*99a0*/  FFMA R161, R162, R2, R161 ;  /* 0x00000002a2a17223 */ /* 0x008fca00000000a1 */
[----:B------:R-:W-:-:S05]  /*99b0*/  F2FP.BF16.F32.PACK_AB R161, RZ, R161 ;  /* 0x000000a1ffa1723e */ /* 0x000fca00000010ff */
[----:B------:R1:W-:Y:S01]  /*99c0*/  @P4 STG.E.U16 desc[UR36][R6.64+0x2], R161 ;  /* 0x000002a106004986 */ /* 0x0003e2000c101524 */
[----:B------:R-:W-:Y:S05]  /*99d0*/  @!P1 BRA `(.L_x_39) ;  /* 0x0000000000049947 */ /* 0x000fea0003800000 */
[----:B------:R3:W5:Y:S02]  /*99e0*/  LDG.E.LTC128B.U16 R23, desc[UR36][R10.64+0x10] ;  /* 0x000010240a177981 */ /* 0x000764000c1e1520 */
.L_x_39:
[----:B------:R-:W-:Y:S05]  /*99f0*/  BSYNC B1 ;  /* 0x0000000000017941 */ /* 0x000fea0003800000 */
.L_x_38:
[----:B------:R-:W4:Y:S01]  /*9a00*/  LDL.LU R162, [R1+0x10] ;  /* 0x0000100001a27983 */ /* 0x000f220000300800 */
[----:B-1---5:R-:W-:Y:S01]  /*9a10*/  IMAD.U32 R161, R23, 0x10000, RZ ;  /* 0x0001000017a17824 */ /* 0x022fe200078e00ff */
[----:B------:R-:W-:Y:S01]  /*9a20*/  ISETP.GT.AND P2, PT, R0, 0x9, P3 ;  /* 0x000000090000780c */ /* 0x000fe20001f44270 */
[----:B------:R-:W-:Y:S02]  /*9a30*/  BSSY B1, `(.L_x_40) ;  /* 0x0000007000017945 */ /* 0x000fe40003800000 */
[----:B------:R-:W-:-:S04]  /*9a40*/  FMUL R161, R161, R16 ;  /* 0x00000010a1a17220 */ /* 0x000fc80000400000 */
[----:B----4-:R-:W-:-:S05]  /*9a50*/  FFMA R161, R162, R2, R161 ;  /* 0x00000002a2a17223 */ /* 0x010fca00000000a1 */
[----:B------:R-:W-:-:S05]  /*9a60*/  F2FP.BF16.F32.PACK_AB R161, RZ, R161 ;  /* 0x000000a1ffa1723e */ /* 0x000fca00000010ff */
[----:B------:R1:W-:Y:S01]  /*9a70*/  @P1 STG.E.U16 desc[UR36][R4.64+0x10], R161 ;  /* 0x000010a104001986 */ /* 0x0003e2000c101524 */
[----:B------:R-:W-:Y:S05]  /*9a80*/  @!P2 BRA `(.L_x_41) ;  /* 0x000000000004a947 */ /* 0x000fea0003800000 */
[----:B------:R4:W5:Y:S02]  /*9a90*/  LDG.E.LTC128B.U16 R23, desc[UR36][R10.64+0x12] ;  /* 0x000012240a177981 */ /* 0x000964000c1e1520 */
.L_x_41:
[----:B------:R-:W-:Y:S05]  /*9aa0*/  BSYNC B1 ;  /* 0x0000000000017941 */ /* 0x000fea0003800000 */
.L_x_40:
[----:B------:R-:W2:Y:S01]  /*9ab0*/  LDL.LU R162, [R1+0x14] ;  /* 0x0000140001a27983 */ /* 0x000ea20000300800 */
[----:B-1---5:R-:W-:Y:S01]  /*9ac0*/  IMAD.U32 R161, R23, 0x10000, RZ ;  /* 0x0001000017a17824 */ /* 0x022fe200078e00ff */
[----:B------:R-:W-:Y:S01]  /*9ad0*/  ISETP.GT.AND P1, PT, R0, 0x8, P0 ;  /* 0x000000080000780c */ /* 0x000fe20000724270 */
[----:B------:R-:W-:Y:S02]  /*9ae0*/  BSSY B1, `(.L_x_42) ;  /* 0x0000007000017945 */ /* 0x000fe40003800000 */
[----:B------:R-:W-:-:S04]  /*9af0*/  FMUL R161, R161, R16 ;  /* 0x00000010a1a17220 */ /* 0x000fc80000400000 */
[----:B--2---:R-:W-:-:S05]  /*9b00*/  FFMA R161, R162, R2, R161 ;  /* 0x00000002a2a17223 */ /* 0x004fca00000000a1 */
[----:B------:R-:W-:-:S05]  /*9b10*/  F2FP.BF16.F32.PACK_AB R161, RZ, R161 ;  /* 0x000000a1ffa1723e */ /* 0x000fca00000010ff */
[----:B------:R1:W-:Y:S01]  /*9b20*/  @P2 STG.E.U16 desc[UR36][R4.64+0x12], R161 ;  /* 0x000012a104002986 */ /* 0x0003e2000c101524 */
[----:B------:R-:W-:Y:S05]  /*9b30*/  @!P1 BRA `(.L_x_43) ;  /* 0x0000000000049947 */ /* 0x000fea0003800000 */
[----:B------:R2:W5:Y:S02]  /*9b40*/  LDG.E.LTC128B.U16 R23, desc[UR36][R8.64+0x10] ;  /* 0x0000102408177981 */ /* 0x000564000c1e1520 */
.L_x_43:
[----:B------:R-:W-:Y:S05]  /*9b50*/  BSYNC B1 ;  /* 0x0000000000017941 */ /* 0x000fea0003800000 */
.L_x_42:
[----:B------:R-:W3:Y:S01]  /*9b60*/  LDL.LU R162, [R1+0x18] ;  /* 0x0000180001a27983 */ /* 0x000ee20000300800 */
[----:B-1---5:R-:W-:Y:S01]  /*9b70*/  SHF.L.U32 R161, R23, 0x10, RZ ;  /* 0x0000001017a17819 */ /* 0x022fe200000006ff */
[----:B------:R-:W-:Y:S01]  /*9b80*/  BSSY B1, `(.L_x_44) ;  /* 0x0000008000017945 */ /* 0x000fe20003800000 */
[----:B------:R-:W-:-:S03]  /*9b90*/  ISETP.GT.AND P2, PT, R0, 0x9, P0 ;  /* 0x000000090000780c */ /* 0x000fc60000744270 */
[----:B------:R-:W-:-:S04]  /*9ba0*/  FMUL R161, R161, R16 ;  /* 0x00000010a1a17220 */ /* 0x000fc80000400000 */
[----:B---3--:R-:W-:-:S05]  /*9bb0*/  FFMA R161, R162, R2, R161 ;  /* 0x00000002a2a17223 */ /* 0x008fca00000000a1 */
[----:B------:R-:W-:-:S05]  /*9bc0*/  F2FP.BF16.F32.PACK_AB R161, RZ, R161 ;  /* 0x000000a1ffa1723e */ /* 0x000fca00000010ff */
[----:B------:R1:W-:Y:S01]  /*9bd0*/  @P1 STG.E.U16 desc[UR36][R6.64+0x10], R161 ;  /* 0x000010a106001986 */ /* 0x0003e2000c101524 */
[----:B------:R-:W-:Y:S05]  /*9be0*/  @!P2 BRA `(.L_x_45) ;  /* 0x000000000004a947 */ /* 0x000fea0003800000 */
[----:B------:R3:W5:Y:S02]  /*9bf0*/  LDG.E.LTC128B.U16 R23, desc[UR36][R8.64+0x12] ;  /* 0x0000122408177981 */ /* 0x000764000c1e1520 */
.L_x_45:
[----:B------:R-:W-:Y:S05]  /*9c00*/  BSYNC B1 ;  /* 0x0000000000017941 */ /* 0x000fea0003800000 */
.L_x_44:
        /* <DEDUP_REMOVED lines=10> */
.L_x_47:
[----:B------:R-:W-:Y:S05]  /*9cb0*/  BSYNC B1 ;  /* 0x0000000000017941 */ /* 0x000fea0003800000 */
.L_x_46:
        /* <DEDUP_REMOVED lines=10> */
.L_x_49:
[----:B------:R-:W-:Y:S05]  /*9d60*/  BSYNC B1 ;  /* 0x0000000000017941 */ /* 0x000fea0003800000 */
.L_x_48:
        /* <DEDUP_REMOVED lines=10> */
.L_x_51:
[----:B------:R-:W-:Y:S05]  /*9e10*/  BSYNC B1 ;  /* 0x0000000000017941 */ /* 0x000fea0003800000 */
.L_x_50:
        /* <DEDUP_REMOVED lines=10> */
.L_x_53:
[----:B------:R-:W-:Y:S05]  /*9ec0*/  BSYNC B1 ;  /* 0x0000000000017941 */ /* 0x000fea0003800000 */
.L_x_52:
        /* <DEDUP_REMOVED lines=10> */
.L_x_55:
[----:B------:R-:W-:Y:S05]  /*9f70*/  BSYNC B1 ;  /* 0x0000000000017941 */ /* 0x000fea0003800000 */
.L_x_54:
        /* <DEDUP_REMOVED lines=10> */
.L_x_57:
[----:B------:R-:W-:Y:S05]  /*a020*/  BSYNC B1 ;  /* 0x0000000000017941 */ /* 0x000fea0003800000 */
.L_x_56:
        /* <DEDUP_REMOVED lines=10> */
.L_x_59:
[----:B------:R-:W-:Y:S05]  /*a0d0*/  BSYNC B1 ;  /* 0x0000000000017941 */ /* 0x000fea0003800000 */
.L_x_58:
        /* <DEDUP_REMOVED lines=10> */
.L_x_61:
[----:B------:R-:W-:Y:S05]  /*a180*/  BSYNC B1 ;  /* 0x0000000000017941 */ /* 0x000fea0003800000 */
.L_x_60:
        /* <DEDUP_REMOVED lines=10> */
.L_x_63:
[----:B------:R-:W-:Y:S05]  /*a230*/  BSYNC B1 ;  /* 0x0000000000017941 */ /* 0x000fea0003800000 */
.L_x_62:
        /* <DEDUP_REMOVED lines=10> */
.L_x_65:
[----:B------:R-:W-:Y:S05]  /*a2e0*/  BSYNC B1 ;  /* 0x0000000000017941 */ /* 0x000fea0003800000 */
.L_x_64:
        /* <DEDUP_REMOVED lines=10> */
.L_x_67:
[----:B------:R-:W-:Y:S05]  /*a390*/  BSYNC B1 ;  /* 0x0000000000017941 */ /* 0x000fea0003800000 */
.L_x_66:
        /* <DEDUP_REMOVED lines=10> */
.L_x_69:
[----:B------:R-:W-:Y:S05]  /*a440*/  BSYNC B1 ;  /* 0x0000000000017941 */ /* 0x000fea0003800000 */
.L_x_68:
        /* <DEDUP_REMOVED lines=10> */
.L_x_71:
[----:B------:R-:W-:Y:S05]  /*a4f0*/  BSYNC B1 ;  /* 0x0000000000017941 */ /* 0x000fea0003800000 */
.L_x_70:
        /* <DEDUP_REMOVED lines=10> */
.L_x_73:
[----:B------:R-:W-:Y:S05]  /*a5a0*/  BSYNC B1 ;  /* 0x0000000000017941 */ /* 0x000fea0003800000 */
.L_x_72:
        /* <DEDUP_REMOVED lines=10> */
.L_x_75:
[----:B------:R-:W-:Y:S05]  /*a650*/  BSYNC B1 ;  /* 0x0000000000017941 */ /* 0x000fea0003800000 */
.L_x_74:
        /* <DEDUP_REMOVED lines=10> */
.L_x_77:
[----:B------:R-:W-:Y:S05]  /*a700*/  BSYNC B1 ;  /* 0x0000000000017941 */ /* 0x000fea0003800000 */
.L_x_76:
        /* <DEDUP_REMOVED lines=10> */
.L_x_79:
[----:B------:R-:W-:Y:S05]  /*a7b0*/  BSYNC B1 ;  /* 0x0000000000017941 */ /* 0x000fea0003800000 */
.L_x_78:
        /* <DEDUP_REMOVED lines=10> */
.L_x_81:
[----:B------:R-:W-:Y:S05]  /*a860*/  BSYNC B1 ;  /* 0x0000000000017941 */ /* 0x000fea0003800000 */
.L_x_80:
        /* <DEDUP_REMOVED lines=10> */
.L_x_83:
[----:B------:R-:W-:Y:S05]  /*a910*/  BSYNC B1 ;  /* 0x0000000000017941 */ /* 0x000fea0003800000 */
.L_x_82:
        /* <DEDUP_REMOVED lines=10> */
.L_x_85:
[----:B------:R-:W-:Y:S05]  /*a9c0*/  BSYNC B1 ;  /* 0x0000000000017941 */ /* 0x000fea0003800000 */
.L_x_84:
        /* <DEDUP_REMOVED lines=10> */
.L_x_87:
[----:B------:R-:W-:Y:S05]  /*aa70*/  BSYNC B1 ;  /* 0x0000000000017941 */ /* 0x000fea0003800000 */
.L_x_86:
        /* <DEDUP_REMOVED lines=10> */
.L_x_89:
[----:B------:R-:W-:Y:S05]  /*ab20*/  BSYNC B1 ;  /* 0x0000000000017941 */ /* 0x000fea0003800000 */
.L_x_88:
        /* <DEDUP_REMOVED lines=10> */
.L_x_91:
[----:B------:R-:W-:Y:S05]  /*abd0*/  BSYNC B1 ;  /* 0x0000000000017941 */ /* 0x000fea0003800000 */
.L_x_90:
        /* <DEDUP_REMOVED lines=10> */
.L_x_93:
[----:B------:R-:W-:Y:S05]  /*ac80*/  BSYNC B1 ;  /* 0x0000000000017941 */ /* 0x000fea0003800000 */
.L_x_92:
        /* <DEDUP_REMOVED lines=10> */
.L_x_95:
[----:B------:R-:W-:Y:S05]  /*ad30*/  BSYNC B1 ;  /* 0x0000000000017941 */ /* 0x000fea0003800000 */
.L_x_94:
        /* <DEDUP_REMOVED lines=10> */
.L_x_97:
[----:B------:R-:W-:Y:S05]  /*ade0*/  BSYNC B1 ;  /* 0x0000000000017941 */ /* 0x000fea0003800000 */
.L_x_96:
        /* <DEDUP_REMOVED lines=10> */
.L_x_99:
[----:B------:R-:W-:Y:S05]  /*ae90*/  BSYNC B1 ;  /* 0x0000000000017941 */ /* 0x000fea0003800000 */
.L_x_98:
        /* <DEDUP_REMOVED lines=10> */
.L_x_101:
[----:B------:R-:W-:Y:S05]  /*af40*/  BSYNC B1 ;  /* 0x0000000000017941 */ /* 0x000fea0003800000 */
.L_x_100:
        /* <DEDUP_REMOVED lines=10> */
.L_x_103:
[----:B------:R-:W-:Y:S05]  /*aff0*/  BSYNC B1 ;  /* 0x0000000000017941 */ /* 0x000fea0003800000 */
.L_x_102:
        /* <DEDUP_REMOVED lines=10> */
.L_x_105:
[----:B------:R-:W-:Y:S05]  /*b0a0*/  BSYNC B1 ;  /* 0x0000000000017941 */ /* 0x000fea0003800000 */
.L_x_104:
        /* <DEDUP_REMOVED lines=10> */
.L_x_107:
[----:B------:R-:W-:Y:S05]  /*b150*/  BSYNC B1 ;  /* 0x0000000000017941 */ /* 0x000fea0003800000 */
.L_x_106:
        /* <DEDUP_REMOVED lines=10> */
.L_x_109:
[----:B------:R-:W-:Y:S05]  /*b200*/  BSYNC B1 ;  /* 0x0000000000017941 */ /* 0x000fea0003800000 */
.L_x_108:
        /* <DEDUP_REMOVED lines=10> */
.L_x_111:
[----:B------:R-:W-:Y:S05]  /*b2b0*/  BSYNC B1 ;  /* 0x0000000000017941 */ /* 0x000fea0003800000 */
.L_x_110:
        /* <DEDUP_REMOVED lines=10> */
.L_x_113:
[----:B------:R-:W-:Y:S05]  /*b360*/  BSYNC B1 ;  /* 0x0000000000017941 */ /* 0x000fea0003800000 */
.L_x_112:
        /* <DEDUP_REMOVED lines=10> */
.L_x_115:
[----:B------:R-:W-:Y:S05]  /*b410*/  BSYNC B1 ;  /* 0x0000000000017941 */ /* 0x000fea0003800000 */
.L_x_114:
        /* <DEDUP_REMOVED lines=10> */
.L_x_117:
[----:B------:R-:W-:Y:S05]  /*b4c0*/  BSYNC B1 ;  /* 0x0000000000017941 */ /* 0x000fea0003800000 */
.L_x_116:
        /* <DEDUP_REMOVED lines=10> */
.L_x_119:
[----:B------:R-:W-:Y:S05]  /*b570*/  BSYNC B1 ;  /* 0x0000000000017941 */ /* 0x000fea0003800000 */
.L_x_118:
        /* <DEDUP_REMOVED lines=10> */
.L_x_121:
[----:B------:R-:W-:Y:S05]  /*b620*/  BSYNC B1 ;  /* 0x0000000000017941 */ /* 0x000fea0003800000 */
.L_x_120:
        /* <DEDUP_REMOVED lines=10> */
.L_x_123:
[----:B------:R-:W-:Y:S05]  /*b6d0*/  BSYNC B1 ;  /* 0x0000000000017941 */ /* 0x000fea0003800000 */
.L_x_122:
        /* <DEDUP_REMOVED lines=10> */
.L_x_125:
[----:B------:R-:W-:Y:S05]  /*b780*/  BSYNC B1 ;  /* 0x0000000000017941 */ /* 0x000fea0003800000 */
.L_x_124:
        /* <DEDUP_REMOVED lines=10> */
.L_x_127:
[----:B------:R-:W-:Y:S05]  /*b830*/  BSYNC B1 ;  /* 0x0000000000017941 */ /* 0x000fea0003800000 */
.L_x_126:
        /* <DEDUP_REMOVED lines=10> */
.L_x_129:
[----:B------:R-:W-:Y:S05]  /*b8e0*/  BSYNC B1 ;  /* 0x0000000000017941 */ /* 0x000fea0003800000 */
.L_x_128:
        /* <DEDUP_REMOVED lines=10> */
.L_x_131:
[----:B------:R-:W-:Y:S05]  /*b990*/  BSYNC B1 ;  /* 0x0000000000017941 */ /* 0x000fea0003800000 */
.L_x_130:
        /* <DEDUP_REMOVED lines=10> */
.L_x_133:
[----:B------:R-:W-:Y:S05]  /*ba40*/  BSYNC B1 ;  /* 0x0000000000017941 */ /* 0x000fea0003800000 */
.L_x_132:
        /* <DEDUP_REMOVED lines=10> */
.L_x_135:
[----:B------:R-:W-:Y:S05]  /*baf0*/  BSYNC B1 ;  /* 0x0000000000017941 */ /* 0x000fea0003800000 */
.L_x_134:
        /* <DEDUP_REMOVED lines=10> */
.L_x_137:
[----:B------:R-:W-:Y:S05]  /*bba0*/  BSYNC B1 ;  /* 0x0000000000017941 */ /* 0x000fea0003800000 */
.L_x_136:
        /* <DEDUP_REMOVED lines=10> */
.L_x_139:
[----:B------:R-:W-:Y:S05]  /*bc50*/  BSYNC B1 ;  /* 0x0000000000017941 */ /* 0x000fea0003800000 */
.L_x_138:
        /* <DEDUP_REMOVED lines=10> */
.L_x_141:
[----:B------:R-:W-:Y:S05]  /*bd00*/  BSYNC B1 ;  /* 0x0000000000017941 */ /* 0x000fea0003800000 */
.L_x_140:
        /* <DEDUP_REMOVED lines=10> */
.L_x_143:
[----:B------:R-:W-:Y:S05]  /*bdb0*/  BSYNC B1 ;  /* 0x0000000000017941 */ /* 0x000fea0003800000 */
.L_x_142:
        /* <DEDUP_REMOVED lines=10> */
.L_x_145:
[----:B------:R-:W-:Y:S05]  /*be60*/  BSYNC B1 ;  /* 0x0000000000017941 */ /* 0x000fea0003800000 */
.L_x_144:
        /* <DEDUP_REMOVED lines=10> */
.L_x_147:
[----:B------:R-:W-:Y:S05]  /*bf10*/  BSYNC B1 ;  /* 0x0000000000017941 */ /* 0x000fea0003800000 */
.L_x_146:
        /* <DEDUP_REMOVED lines=10> */
.L_x_149:
[----:B------:R-:W-:Y:S05]  /*bfc0*/  BSYNC B1 ;  /* 0x0000000000017941 */ /* 0x000fea0003800000 */
.L_x_148:
        /* <DEDUP_REMOVED lines=10> */
.L_x_151:
[----:B------:R-:W-:Y:S05]  /*c070*/  BSYNC B1 ;  /* 0x0000000000017941 */ /* 0x000fea0003800000 */
.L_x_150:
        /* <DEDUP_REMOVED lines=10> */
.L_x_153:
[----:B------:R-:W-:Y:S05]  /*c120*/  BSYNC B1 ;  /* 0x0000000000017941 */ /* 0x000fea0003800000 */
.L_x_152:
        /* <DEDUP_REMOVED lines=10> */
.L_x_155:
[----:B------:R-:W-:Y:S05]  /*c1d0*/  BSYNC B1 ;  /* 0x0000000000017941 */ /* 0x000fea0003800000 */
.L_x_154:
        /* <DEDUP_REMOVED lines=10> */
.L_x_157:
[----:B------:R-:W-:Y:S05]  /*c280*/  BSYNC B1 ;  /* 0x0000000000017941 */ /* 0x000fea0003800000 */
.L_x_156:
        /* <DEDUP_REMOVED lines=10> */
.L_x_159:
[----:B------:R-:W-:Y:S05]  /*c330*/  BSYNC B1 ;  /* 0x0000000000017941 */ /* 0x000fea0003800000 */
.L_x_158:
        /* <DEDUP_REMOVED lines=10> */
.L_x_161:
[----:B------:R-:W-:Y:S05]  /*c3e0*/  BSYNC B1 ;  /* 0x0000000000017941 */ /* 0x000fea0003800000 */
.L_x_160:
        /* <DEDUP_REMOVED lines=10> */
.L_x_163:
[----:B------:R-:W-:Y:S05]  /*c490*/  BSYNC B1 ;  /* 0x0000000000017941 */ /* 0x000fea0003800000 */
.L_x_162:
        /* <DEDUP_REMOVED lines=10> */
.L_x_165:
[----:B------:R-:W-:Y:S05]  /*c540*/  BSYNC B1 ;  /* 0x0000000000017941 */ /* 0x000fea0003800000 */
.L_x_164:
        /* <DEDUP_REMOVED lines=10> */
.L_x_167:
[----:B------:R-:W-:Y:S05]  /*c5f0*/  BSYNC B1 ;  /* 0x0000000000017941 */ /* 0x000fea0003800000 */
.L_x_166:
        /* <DEDUP_REMOVED lines=10> */
.L_x_169:
[----:B------:R-:W-:Y:S05]  /*c6a0*/  BSYNC B1 ;  /* 0x0000000000017941 */ /* 0x000fea0003800000 */
.L_x_168:
        /* <DEDUP_REMOVED lines=10> */
.L_x_171:
[----:B------:R-:W-:Y:S05]  /*c750*/  BSYNC B1 ;  /* 0x0000000000017941 */ /* 0x000fea0003800000 */
.L_x_170:
        /* <DEDUP_REMOVED lines=10> */
.L_x_173:
[----:B------:R-:W-:Y:S05]  /*c800*/  BSYNC B1 ;  /* 0x0000000000017941 */ /* 0x000fea0003800000 */
.L_x_172:
        /* <DEDUP_REMOVED lines=10> */
.L_x_175:
[----:B------:R-:W-:Y:S05]  /*c8b0*/  BSYNC B1 ;  /* 0x0000000000017941 */ /* 0x000fea0003800000 */
.L_x_174:
        /* <DEDUP_REMOVED lines=10> */
.L_x_177:
[----:B------:R-:W-:Y:S05]  /*c960*/  BSYNC B1 ;  /* 0x0000000000017941 */ /* 0x000fea0003800000 */
.L_x_176:
        /* <DEDUP_REMOVED lines=10> */
.L_x_179:
[----:B------:R-:W-:Y:S05]  /*ca10*/  BSYNC B1 ;  /* 0x0000000000017941 */ /* 0x000fea0003800000 */
.L_x_178:
        /* <DEDUP_REMOVED lines=10> */
.L_x_181:
[----:B------:R-:W-:Y:S05]  /*cac0*/  BSYNC B1 ;  /* 0x0000000000017941 */ /* 0x000fea0003800000 */
.L_x_180:
        /* <DEDUP_REMOVED lines=10> */
.L_x_183:
[----:B------:R-:W-:Y:S05]  /*cb70*/  BSYNC B1 ;  /* 0x0000000000017941 */ /* 0x000fea0003800000 */
.L_x_182:
        /* <DEDUP_REMOVED lines=10> */
.L_x_185:
[----:B------:R-:W-:Y:S05]  /*cc20*/  BSYNC B1 ;  /* 0x0000000000017941 */ /* 0x000fea0003800000 */
.L_x_184:
        /* <DEDUP_REMOVED lines=10> */
.L_x_187:
[----:B------:R-:W-:Y:S05]  /*ccd0*/  BSYNC B1 ;  /* 0x0000000000017941 */ /* 0x000fea0003800000 */
.L_x_186:
        /* <DEDUP_REMOVED lines=10> */
.L_x_189:
[----:B------:R-:W-:Y:S05]  /*cd80*/  BSYNC B1 ;  /* 0x0000000000017941 */ /* 0x000fea0003800000 */
.L_x_188:
        /* <DEDUP_REMOVED lines=10> */
.L_x_191:
[----:B------:R-:W-:Y:S05]  /*ce30*/  BSYNC B1 ;  /* 0x0000000000017941 */ /* 0x000fea0003800000 */
.L_x_190:
        /* <DEDUP_REMOVED lines=10> */
.L_x_193:
[----:B------:R-:W-:Y:S05]  /*cee0*/  BSYNC B1 ;  /* 0x0000000000017941 */ /* 0x000fea0003800000 */
.L_x_192:
        /* <DEDUP_REMOVED lines=10> */
.L_x_195:
[----:B------:R-:W-:Y:S05]  /*cf90*/  BSYNC B1 ;  /* 0x0000000000017941 */ /* 0x000fea0003800000 */
.L_x_194:
        /* <DEDUP_REMOVED lines=10> */
.L_x_197:
[----:B------:R-:W-:Y:S05]  /*d040*/  BSYNC B1 ;  /* 0x0000000000017941 */ /* 0x000fea0003800000 */
.L_x_196:
        /* <DEDUP_REMOVED lines=10> */
.L_x_199:
[----:B------:R-:W-:Y:S05]  /*d0f0*/  BSYNC B1 ;  /* 0x0000000000017941 */ /* 0x000fea0003800000 */
.L_x_198:
        /* <DEDUP_REMOVED lines=10> */
.L_x_201:
[----:B------:R-:W-:Y:S05]  /*d1a0*/  BSYNC B1 ;  /* 0x0000000000017941 */ /* 0x000fea0003800000 */
.L_x_200:
        /* <DEDUP_REMOVED lines=10> */
.L_x_203:
[----:B------:R-:W-:Y:S05]  /*d250*/  BSYNC B1 ;  /* 0x0000000000017941 */ /* 0x000fea0003800000 */
.L_x_202:
        /* <DEDUP_REMOVED lines=10> */
.L_x_205:
[----:B------:R-:W-:Y:S05]  /*d300*/  BSYNC B1 ;  /* 0x0000000000017941 */ /* 0x000fea0003800000 */
.L_x_204:
        /* <DEDUP_REMOVED lines=10> */
.L_x_207:
[----:B------:R-:W-:Y:S05]  /*d3b0*/  BSYNC B1 ;  /* 0x0000000000017941 */ /* 0x000fea0003800000 */
.L_x_206:
        /* <DEDUP_REMOVED lines=10> */
.L_x_209:
[----:B------:R-:W-:Y:S05]  /*d460*/  BSYNC B1 ;  /* 0x0000000000017941 */ /* 0x000fea0003800000 */
.L_x_208:
        /* <DEDUP_REMOVED lines=10> */
.L_x_211:
[----:B------:R-:W-:Y:S05]  /*d510*/  BSYNC B1 ;  /* 0x0000000000017941 */ /* 0x000fea0003800000 */
.L_x_210:
        /* <DEDUP_REMOVED lines=10> */
.L_x_213:
[----:B------:R-:W-:Y:S05]  /*d5c0*/  BSYNC B1 ;  /* 0x0000000000017941 */ /* 0x000fea0003800000 */
.L_x_212:
        /* <DEDUP_REMOVED lines=10> */
.L_x_215:
[----:B------:R-:W-:Y:S05]  /*d670*/  BSYNC B1 ;  /* 0x0000000000017941 */ /* 0x000fea0003800000 */
.L_x_214:
        /* <DEDUP_REMOVED lines=10> */
.L_x_217:
[----:B------:R-:W-:Y:S05]  /*d720*/  BSYNC B1 ;  /* 0x0000000000017941 */ /* 0x000fea0003800000 */
.L_x_216:
        /* <DEDUP_REMOVED lines=10> */
.L_x_219:
[----:B------:R-:W-:Y:S05]  /*d7d0*/  BSYNC B1 ;  /* 0x0000000000017941 */ /* 0x000fea0003800000 */
.L_x_218:
        /* <DEDUP_REMOVED lines=10> */
.L_x_221:
[----:B------:R-:W-:Y:S05]  /*d880*/  BSYNC B1 ;  /* 0x0000000000017941 */ /* 0x000fea0003800000 */
.L_x_220:
        /* <DEDUP_REMOVED lines=10> */
.L_x_223:
[----:B------:R-:W-:Y:S05]  /*d930*/  BSYNC B1 ;  /* 0x0000000000017941 */ /* 0x000fea0003800000 */
.L_x_222:
        /* <DEDUP_REMOVED lines=10> */
.L_x_225:
[----:B------:R-:W-:Y:S05]  /*d9e0*/  BSYNC B1 ;  /* 0x0000000000017941 */ /* 0x000fea0003800000 */
.L_x_224:
        /* <DEDUP_REMOVED lines=10> */
.L_x_227:
[----:B------:R-:W-:Y:S05]  /*da90*/  BSYNC B1 ;  /* 0x0000000000017941 */ /* 0x000fea0003800000 */
.L_x_226:
        /* <DEDUP_REMOVED lines=10> */
.L_x_229:
[----:B------:R-:W-:Y:S05]  /*db40*/  BSYNC B1 ;  /* 0x0000000000017941 */ /* 0x000fea0003800000 */
.L_x_228:
        /* <DEDUP_REMOVED lines=10> */
.L_x_231:
[----:B------:R-:W-:Y:S05]  /*dbf0*/  BSYNC B1 ;  /* 0x0000000000017941 */ /* 0x000fea0003800000 */
.L_x_230:
        /* <DEDUP_REMOVED lines=10> */
.L_x_233:
[----:B------:R-:W-:Y:S05]  /*dca0*/  BSYNC B1 ;  /* 0x0000000000017941 */ /* 0x000fea0003800000 */
.L_x_232:
        /* <DEDUP_REMOVED lines=10> */
.L_x_235:
[----:B------:R-:W-:Y:S05]  /*dd50*/  BSYNC B1 ;  /* 0x0000000000017941 */ /* 0x000fea0003800000 */
.L_x_234:
        /* <DEDUP_REMOVED lines=10> */
.L_x_237:
[----:B------:R-:W-:Y:S05]  /*de00*/  BSYNC B1 ;  /* 0x0000000000017941 */ /* 0x000fea0003800000 */
.L_x_236:
        /* <DEDUP_REMOVED lines=10> */
.L_x_239:
[----:B------:R-:W-:Y:S05]  /*deb0*/  BSYNC B1 ;  /* 0x0000000000017941 */ /* 0x000fea0003800000 */
.L_x_238:
        /* <DEDUP_REMOVED lines=10> */
.L_x_241:
[----:B------:R-:W-:Y:S05]  /*df60*/  BSYNC B1 ;  /* 0x0000000000017941 */ /* 0x000fea0003800000 */
.L_x_240:
        /* <DEDUP_REMOVED lines=10> */
.L_x_243:
[----:B------:R-:W-:Y:S05]  /*e010*/  BSYNC B1 ;  /* 0x0000000000017941 */ /* 0x000fea0003800000 */
.L_x_242:
        /* <DEDUP_REMOVED lines=10> */
.L_x_245:
[----:B------:R-:W-:Y:S05]  /*e0c0*/  BSYNC B1 ;  /* 0x0000000000017941 */ /* 0x000fea0003800000 */
.L_x_244:
        /* <DEDUP_REMOVED lines=10> */
.L_x_247:
[----:B------:R-:W-:Y:S05]  /*e170*/  BSYNC B1 ;  /* 0x0000000000017941 */ /* 0x000fea0003800000 */
.L_x_246:
        /* <DEDUP_REMOVED lines=10> */
.L_x_249:
[----:B------:R-:W-:Y:S05]  /*e220*/  BSYNC B1 ;  /* 0x0000000000017941 */ /* 0x000fea0003800000 */
.L_x_248:
        /* <DEDUP_REMOVED lines=10> */
.L_x_251:
[----:B------:R-:W-:Y:S05]  /*e2d0*/  BSYNC B1 ;  /* 0x0000000000017941 */ /* 0x000fea0003800000 */
.L_x_250:
        /* <DEDUP_REMOVED lines=10> */
.L_x_253:
[----:B------:R-:W-:Y:S05]  /*e380*/  BSYNC B1 ;  /* 0x0000000000017941 */ /* 0x000fea0003800000 */
.L_x_252:
        /* <DEDUP_REMOVED lines=10> */
.L_x_255:
[----:B------:R-:W-:Y:S05]  /*e430*/  BSYNC B1 ;  /* 0x0000000000017941 */ /* 0x000fea0003800000 */
.L_x_254:
        /* <DEDUP_REMOVED lines=10> */
.L_x_257:
[----:B------:R-:W-:Y:S05]  /*e4e0*/  BSYNC B1 ;  /* 0x0000000000017941 */ /* 0x000fea0003800000 */
.L_x_256:
        /* <DEDUP_REMOVED lines=10> */
.L_x_259:
[----:B------:R-:W-:Y:S05]  /*e590*/  BSYNC B1 ;  /* 0x0000000000017941 */ /* 0x000fea0003800000 */
.L_x_258:
        /* <DEDUP_REMOVED lines=10> */
.L_x_261:
[----:B------:R-:W-:Y:S05]  /*e640*/  BSYNC B1 ;  /* 0x0000000000017941 */ /* 0x000fea0003800000 */
.L_x_260:
        /* <DEDUP_REMOVED lines=10> */
.L_x_263:
[----:B------:R-:W-:Y:S05]  /*e6f0*/  BSYNC B1 ;  /* 0x0000000000017941 */ /* 0x000fea0003800000 */
.L_x_262:
        /* <DEDUP_REMOVED lines=10> */
.L_x_265:
[----:B------:R-:W-:Y:S05]  /*e7a0*/  BSYNC B1 ;  /* 0x0000000000017941 */ /* 0x000fea0003800000 */
.L_x_264:
        /* <DEDUP_REMOVED lines=10> */
.L_x_267:
[----:B------:R-:W-:Y:S05]  /*e850*/  BSYNC B1 ;  /* 0x0000000000017941 */ /* 0x000fea0003800000 */
.L_x_266:
        /* <DEDUP_REMOVED lines=10> */
.L_x_269:
[----:B------:R-:W-:Y:S05]  /*e900*/  BSYNC B1 ;  /* 0x0000000000017941 */ /* 0x000fea0003800000 */
.L_x_268:
        /* <DEDUP_REMOVED lines=10> */
.L_x_271:
[----:B------:R-:W-:Y:S05]  /*e9b0*/  BSYNC B1 ;  /* 0x0000000000017941 */ /* 0x000fea0003800000 */
.L_x_270:
        /* <DEDUP_REMOVED lines=10> */
.L_x_273:
[----:B------:R-:W-:Y:S05]  /*ea60*/  BSYNC B1 ;  /* 0x0000000000017941 */ /* 0x000fea0003800000 */
.L_x_272:
        /* <DEDUP_REMOVED lines=10> */
.L_x_275:
[----:B------:R-:W-:Y:S05]  /*eb10*/  BSYNC B1 ;  /* 0x0000000000017941 */ /* 0x000fea0003800000 */
.L_x_274:
        /* <DEDUP_REMOVED lines=10> */
.L_x_277:
[----:B------:R-:W-:Y:S05]  /*ebc0*/  BSYNC B1 ;  /* 0x0000000000017941 */ /* 0x000fea0003800000 */
.L_x_276:
        /* <DEDUP_REMOVED lines=10> */
.L_x_279:
[----:B------:R-:W-:Y:S05]  /*ec70*/  BSYNC B1 ;  /* 0x0000000000017941 */ /* 0x000fea0003800000 */
.L_x_278:
        /* <DEDUP_REMOVED lines=10> */
.L_x_281:
[----:B------:R-:W-:Y:S05]  /*ed20*/  BSYNC B1 ;  /* 0x0000000000017941 */ /* 0x000fea0003800000 */
.L_x_280:
[----:B0-234-:R-:W2:Y:S01]  /*ed30*/  LDL.LU R10, [R1+0x1f4] ;  /* 0x0001f400010a7983 */ /* 0x01dea20000300800 */
[----:B-----5:R-:W-:Y:S01]  /*ed40*/  IMAD.U32 R11, R23, 0x10000, RZ ;  /* 0x00010000170b7824 */ /* 0x020fe200078e00ff */
        /* <DEDUP_REMOVED lines=8> */
.L_x_283:
[----:B------:R-:W-:Y:S05]  /*edd0*/  BSYNC B1 ;  /* 0x0000000000017941 */ /* 0x000fea0003800000 */
.L_x_282:
[----:B------:R-:W3:Y:S01]  /*ede0*/  LDL.LU R10, [R1+0x1f8] ;  /* 0x0001f800010a7983 */ /* 0x000ee20000300800 */
[----:B0----5:R-:W-:Y:S01]  /*edf0*/  SHF.L.U32 R11, R23, 0x10, RZ ;  /* 0x00000010170b7819 */ /* 0x021fe200000006ff */
[----:B------:R-:W-:Y:S01]  /*ee00*/  BSSY B1, `(.L_x_284) ;  /* 0x000000b000017945 */ /* 0x000fe20003800000 */
[----:B------:R-:W-:Y:S02]  /*ee10*/  ISETP.GT.AND P1, PT, R0, 0xf9, P0 ;  /* 0x000000f90000780c */ /* 0x000fe40000724270 */
[----:B------:R-:W-:Y:S01]  /*ee20*/  IADD3 R169, P0, R3, 0x80, RZ ;  /* 0x0000008003a97810 */ /* 0x000fe20007f1e0ff */
[----:B------:R-:W-:-:S04]  /*ee30*/  FMUL R11, R11, R16 ;  /* 0x000000100b0b7220 */ /* 0x000fc80000400000 */
[----:B---3--:R-:W-:-:S05]  /*ee40*/  FFMA R11, R10, R2, R11 ;  /* 0x000000020a0b7223 */ /* 0x008fca000000000b */
[----:B------:R-:W-:-:S04]  /*ee50*/  F2FP.BF16.F32.PACK_AB R11, RZ, R11 ;  /* 0x0000000bff0b723e */ /* 0x000fc800000010ff */
[----:B------:R-:W-:Y:S01]  /*ee60*/  PRMT R3, R11, 0x7610, R3 ;  /* 0x000076100b037816 */ /* 0x000fe20000000003 */
[----:B------:R-:W-:-:S04]  /*ee70*/  IMAD.X R11, RZ, RZ, UR7, P0 ;  /* 0x00000007ff0b7e24 */ /* 0x000fc800080e06ff */
[----:B------:R0:W-:Y:S01]  /*ee80*/  @P2 STG.E.U16 desc[UR36][R6.64+0x1f0], R3 ;  /* 0x0001f00306002986 */ /* 0x0001e2000c101524 */
[----:B------:R-:W-:Y:S05]  /*ee90*/  @!P1 BRA `(.L_x_285) ;  /* 0x0000000000049947 */ /* 0x000fea0003800000 */
[----:B------:R3:W5:Y:S02]  /*eea0*/  LDG.E.LTC128B.U16 R23, desc[UR36][R8.64+0x1f2] ;  /* 0x0001f22408177981 */ /* 0x000764000c1e1520 */
.L_x_285:
[----:B------:R-:W-:Y:S05]  /*eeb0*/  BSYNC B1 ;  /* 0x0000000000017941 */ /* 0x000fea0003800000 */
.L_x_284:
[----:B------:R-:W4:Y:S01]  /*eec0*/  LDL.LU R10, [R1+0x1fc] ;  /* 0x0001fc00010a7983 */ /* 0x000f220000300800 */
[----:B0----5:R-:W-:Y:S01]  /*eed0*/  IMAD.U32 R3, R23, 0x10000, RZ ;  /* 0x0001000017037824 */ /* 0x021fe200078e00ff */
[----:B------:R-:W-:Y:S01]  /*eee0*/  ISETP.GT.AND P0, PT, R153, 0x80, PT ;  /* 0x000000809900780c */ /* 0x000fe20003f04270 */
[----:B--23--:R-:W-:Y:S02]  /*eef0*/  IMAD R8, R11, R14, RZ ;  /* 0x0000000e0b087224 */ /* 0x00cfe400078e02ff */
[----:B------:R-:W-:Y:S01]  /*ef00*/  FMUL R3, R3, R16 ;  /* 0x0000001003037220 */ /* 0x000fe20000400000 */
[----:B------:R-:W-:Y:S01]  /*ef10*/  ISETP.GT.AND P4, PT, R0, RZ, P0 ;  /* 0x000000ff0000720c */ /* 0x000fe20000784270 */
[C---:B------:R-:W-:Y:S02]  /*ef20*/  IMAD R167, R169.reuse, R15, R8 ;  /* 0x0000000fa9a77224 */ /* 0x040fe400078e0208 */
[----:B------:R-:W-:-:S04]  /*ef30*/  IMAD.WIDE.U32 R8, R169, R14, R20 ;  /* 0x0000000ea9087225 */ /* 0x000fc800078e0014 */
[----:B------:R-:W-:Y:S02]  /*ef40*/  IMAD.IADD R9, R9, 0x1, R167 ;  /* 0x0000000109097824 */ /* 0x000fe400078e02a7 */
[----:B----4-:R-:W-:Y:S01]  /*ef50*/  FFMA R3, R10, R2, R3 ;  /* 0x000000020a037223 */ /* 0x010fe20000000003 */
[----:B------:R-:W-:-:S04]  /*ef60*/  LEA R10, P2, R8, R12, 0x1 ;  /* 0x0000000c080a7211 */ /* 0x000fc800078408ff */
[----:B------:R-:W-:Y:S02]  /*ef70*/  F2FP.BF16.F32.PACK_AB R3, RZ, R3 ;  /* 0x00000003ff03723e */ /* 0x000fe400000010ff */
[--C-:B------:R-:W-:Y:S02]  /*ef80*/  LEA.HI.X R11, R8, R13, R9.reuse, 0x1, P2 ;  /* 0x0000000d080b7211 */ /* 0x100fe400010f0c09 */
[----:B------:R-:W-:-:S05]  /*ef90*/  PRMT R9, R3, 0x7610, R9 ;  /* 0x0000761003097816 */ /* 0x000fca0000000009 */
[----:B------:R0:W-:Y:S04]  /*efa0*/  @P1 STG.E.U16 desc[UR36][R6.64+0x1f2], R9 ;  /* 0x0001f20906001986 */ /* 0x0001e8000c101524 */
[----:B------:R-:W2:Y:S01]  /*efb0*/  @P4 LDG.E.LTC128B.U16 R23, desc[UR36][R10.64] ;  /* 0x000000240a174981 */ /* 0x000ea2000c1e1520 */
[----:B-1----:R-:W-:Y:S01]  /*efc0*/  IMAD.U32 R161, RZ, RZ, UR8 ;  /* 0x00000008ffa17e24 */ /* 0x002fe2000f8e00ff */
[----:B------:R-:W-:Y:S01]  /*efd0*/  MOV R164, UR9 ;  /* 0x0000000900a47c02 */ /* 0x000fe20008000f00 */
[----:B------:R-:W-:Y:S01]  /*efe0*/  IMAD.U32 R165, RZ, RZ, UR8 ;  /* 0x00000008ffa57e24 */ /* 0x000fe2000f8e00ff */
[----:B------:R-:W-:Y:S01]  /*eff0*/  ISETP.GT.AND P2, PT, R0, 0x1, P0 ;  /* 0x000000010000780c */ /* 0x000fe20000744270 */
[----:B------:R-:W-:Y:S01]  /*f000*/  IMAD.SHL.U32 R161, R161, 0x100, RZ ;  /* 0x00000100a1a17824 */ /* 0x000fe200078e00ff */
[----:B------:R-:W-:Y:S01]  /*f010*/  BSSY B1, `(.L_x_286) ;  /* 0x0000011000017945 */ /* 0x000fe20003800000 */
[----:B0-----:R-:W-:Y:S01]  /*f020*/  IMAD.WIDE.U32 R8, R169, R14, R18 ;  /* 0x0000000ea9087225 */ /* 0x001fe200078e0012 */
[----:B------:R-:W-:-:S04]  /*f030*/  SHF.L.U64.HI R165, R165, 0x8, R164 ;  /* 0x00000008a5a57819 */ /* 0x000fc800000102a4 */
[----:B------:R-:W-:-:S03]  /*f040*/  IADD3 R9, R167, R9, RZ ;  /* 0x00000009a7097210 */ /* 0x000fc60007ffe0ff */
[----:B------:R-:W-:Y:S01]  /*f050*/  IMAD.WIDE.U32 R162, R22, UR43, R8 ;  /* 0x0000002b16a27c25 */ /* 0x000fe2000f8e0008 */
[----:B------:R-:W-:-:S03]  /*f060*/  IADD3 R8, P1, R161, R4, RZ ;  /* 0x00000004a1087210 */ /* 0x000fc60007f3e0ff */
[----:B------:R-:W-:Y:S01]  /*f070*/  IMAD.IADD R7, R159, 0x1, R163 ;  /* 0x000000019f077824 */ /* 0x000fe200078e02a3 */
[----:B------:R-:W-:Y:S01]  /*f080*/  LEA R6, P3, R162, R12, 0x1 ;  /* 0x0000000ca2067211 */ /* 0x000fe200078608ff */
[----:B------:R-:W-:-:S03]  /*f090*/  IMAD.X R9, R165, 0x1, R5, P1 ;  /* 0x00000001a5097824 */ /* 0x000fc600008e0605 */
[----:B------:R-:W-:Y:S01]  /*f0a0*/  LEA.HI.X R7, R162, R13, R7, 0x1, P3 ;  /* 0x0000000da2077211 */ /* 0x000fe200018f0c07 */
[----:B--2---:R-:W-:-:S04]  /*f0b0*/  IMAD.U32 R3, R23, 0x10000, RZ ;  /* 0x0001000017037824 */ /* 0x004fc800078e00ff */
[----:B------:R-:W-:-:S04]  /*f0c0*/  FMUL R3, R3, R16 ;  /* 0x0000001003037220 */ /* 0x000fc80000400000 */
[----:B------:R-:W-:-:S05]  /*f0d0*/  FFMA R3, R24, R2, R3 ;  /* 0x0000000218037223 */ /* 0x000fca0000000003 */
[----:B------:R-:W-:-:S05]  /*f0e0*/  F2FP.BF16.F32.PACK_AB R3, RZ, R3 ;  /* 0x00000003ff03723e */ /* 0x000fca00000010ff */
[----:B------:R0:W-:Y:S01]  /*f0f0*/  @P4 STG.E.U16 desc[UR36][R8.64], R3 ;  /* 0x0000000308004986 */ /* 0x0001e2000c101524 */
[----:B------:R-:W-:Y:S05]  /*f100*/  @!P2 BRA `(.L_x_287) ;  /* 0x000000000004a947 */ /* 0x000fea0003800000 */
[----:B------:R1:W5:Y:S02]  /*f110*/  LDG.E.LTC128B.U16 R23, desc[UR36][R6.64+0x2] ;  /* 0x0000022406177981 */ /* 0x000364000c1e1520 */
.L_x_287:
[----:B------:R-:W-:Y:S05]  /*f120*/  BSYNC B1 ;  /* 0x0000000000017941 */ /* 0x000fea0003800000 */
.L_x_286:
[----:B0----5:R-:W-:Y:S01]  /*f130*/  SHF.L.U32 R3, R23, 0x10, RZ ;  /* 0x0000001017037819 */ /* 0x021fe200000006ff */
[----:B------:R-:W-:Y:S01]  /*f140*/  IMAD.WIDE.U32 R14, R169, R14, R156 ;  /* 0x0000000ea90e7225 */ /* 0x000fe200078e009c */
[----:B------:R-:W-:Y:S01]  /*f150*/  ISETP.GT.AND P1, PT, R153, 0x88, PT ;  /* 0x000000889900780c */ /* 0x000fe20003f24270 */
[----:B------:R-:W-:Y:S02]  /*f160*/  BSSY B1, `(.L_x_288) ;  /* 0x0000010000017945 */ /* 0x000fe40003800000 */
[----:B------:R-:W-:Y:S01]  /*f170*/  FMUL R10, R3, R16 ;  /* 0x00000010030a7220 */ /* 0x000fe20000400000 */
[----:B------:R-:W-:Y:S01]  /*f180*/  IADD3 R154, P4, R154, R14, RZ ;  /* 0x0000000e9a9a7210 */ /* 0x000fe20007f9e0ff */
[----:B------:R-:W-:Y:S01]  /*f190*/  IMAD.IADD R167, R167, 0x1, R15 ;  /* 0x00000001a7a77824 */ /* 0x000fe200078e020f */
[----:B------:R-:W-:Y:S01]  /*f1a0*/  ISETP.GT.AND P3, PT, R0, RZ, P1 ;  /* 0x000000ff0000720c */ /* 0x000fe20000f64270 */
[----:B------:R-:W-:Y:S01]  /*f1b0*/  FFMA R10, R25, R2, R10 ;  /* 0x00000002190a7223 */ /* 0x000fe2000000000a */
[----:B------:R-:W-:Y:S01]  /*f1c0*/  IADD3 R14, P5, R18, R14, RZ ;  /* 0x0000000e120e7210 */ /* 0x000fe20007fbe0ff */
[----:B------:R-:W-:-:S03]  /*f1d0*/  IMAD.X R20, R167, 0x1, R21, P4 ;  /* 0x00000001a7147824 */ /* 0x000fc600020e0615 */
[----:B------:R-:W-:Y:S02]  /*f1e0*/  F2FP.BF16.F32.PACK_AB R3, RZ, R10 ;  /* 0x0000000aff03723e */ /* 0x000fe400000010ff */
[C---:B------:R-:W-:Y:S02]  /*f1f0*/  LEA R10, P4, R154.reuse, R12, 0x1 ;  /* 0x0000000c9a0a7211 */ /* 0x040fe400078808ff */
[----:B------:R-:W-:Y:S02]  /*f200*/  PRMT R21, R3, 0x7610, R21 ;  /* 0x0000761003157816 */ /* 0x000fe40000000015 */
[----:B------:R-:W-:Y:S02]  /*f210*/  LEA.HI.X R11, R154, R13, R20, 0x1, P4 ;  /* 0x0000000d9a0b7211 */ /* 0x000fe400020f0c14 */
[----:B------:R-:W-:Y:S01]  /*f220*/  PRMT R3, R23, 0x7610, R3 ;  /* 0x0000761017037816 */ /* 0x000fe20000000003 */
[----:B------:R0:W-:Y:S01]  /*f230*/  @P2 STG.E.U16 desc[UR36][R8.64+0x2], R21 ;  /* 0x0000021508002986 */ /* 0x0001e2000c101524 */
[----:B------:R-:W-:Y:S05]  /*f240*/  @!P3 BRA `(.L_x_289) ;  /* 0x000000000004b947 */ /* 0x000fea0003800000 */
[----:B------:R2:W5:Y:S02]  /*f250*/  LDG.E.LTC128B.U16 R3, desc[UR36][R10.64] ;  /* 0x000000240a037981 */ /* 0x000564000c1e1520 */
.L_x_289:
[----:B------:R-:W-:Y:S05]  /*f260*/  BSYNC B1 ;  /* 0x0000000000017941 */ /* 0x000fea0003800000 */
.L_x_288:
[----:B--2--5:R-:W-:Y:S01]  /*f270*/  IMAD.U32 R11, R3, 0x10000, RZ ;  /* 0x00010000030b7824 */ /* 0x024fe200078e00ff */
[----:B------:R-:W-:Y:S01]  /*f280*/  IADD3.X R15, R19, R167, RZ, P5, !PT ;  /* 0x000000a7130f7210 */ /* 0x000fe20002ffe4ff */
[----:B------:R-:W-:Y:S01]  /*f290*/  BSSY B1, `(.L_x_290) ;  /* 0x000000e000017945 */ /* 0x000fe20003800000 */
[----:B------:R-:W-:Y:S01]  /*f2a0*/  IADD3 R10, P2, R8, R160, RZ ;  /* 0x000000a0080a7210 */ /* 0x000fe20007f5e0ff */
[----:B------:R-:W-:Y:S01]  /*f2b0*/  FMUL R11, R11, R16 ;  /* 0x000000100b0b7220 */ /* 0x000fe20000400000 */
[----:B------:R-:W-:Y:S01]  /*f2c0*/  ISETP.GT.AND P5, PT, R0, 0x1, P1 ;  /* 0x000000010000780c */ /* 0x000fe20000fa4270 */
[----:B------:R-:W-:-:S04]  /*f2d0*/  IMAD.WIDE.U32 R22, R22, UR43, R14 ;  /* 0x0000002b16167c25 */ /* 0x000fc8000f8e000e */
[----:B------:R-:W-:Y:S01]  /*f2e0*/  FFMA R11, R26, R2, R11 ;  /* 0x000000021a0b7223 */ /* 0x000fe2000000000b */
[----:B------:R-:W-:Y:S01]  /*f2f0*/  IMAD.IADD R159, R159, 0x1, R23 ;  /* 0x000000019f9f7824 */ /* 0x000fe200078e0217 */
[----:B------:R-:W-:-:S03]  /*f300*/  LEA R12, P4, R22, R12, 0x1 ;  /* 0x0000000c160c7211 */ /* 0x000fc600078808ff */
[----:B------:R-:W-:Y:S01]  /*f310*/  F2FP.BF16.F32.PACK_AB R14, RZ, R11 ;  /* 0x0000000bff0e723e */ /* 0x000fe200000010ff */
[----:B------:R-:W-:Y:S01]  /*f320*/  IMAD.X R11, R9, 0x1, R158, P2 ;  /* 0x00000001090b7824 */ /* 0x000fe200010e069e */
[----:B------:R-:W-:-:S04]  /*f330*/  LEA.HI.X R13, R22, R13, R159, 0x1, P4 ;  /* 0x0000000d160d7211 */ /* 0x000fc800020f0c9f */
[----:B------:R2:W-:Y:S01]  /*f340*/  @P3 STG.E.U16 desc[UR36][R10.64], R14 ;  /* 0x0000000e0a003986 */ /* 0x0005e2000c101524 */
[----:B------:R-:W-:Y:S05]  /*f350*/  @!P5 BRA `(.L_x_291) ;  /* 0x000000000004d947 */ /* 0x000fea0003800000 */
[----:B------:R3:W5:Y:S02]  /*f360*/  LDG.E.LTC128B.U16 R3, desc[UR36][R12.64+0x2] ;  /* 0x000002240c037981 */ /* 0x000764000c1e1520 */
.L_x_291:
[----:B------:R-:W-:Y:S05]  /*f370*/  BSYNC B1 ;  /* 0x0000000000017941 */ /* 0x000fea0003800000 */
.L_x_290:
[----:B-----5:R-:W-:Y:S01]  /*f380*/  IMAD.U32 R15, R3, 0x10000, RZ ;  /* 0x00010000030f7824 */ /* 0x020fe200078e00ff */
[----:B------:R-:W-:Y:S01]  /*f390*/  ISETP.GT.AND P2, PT, R0, 0x8, P0 ;  /* 0x000000080000780c */ /* 0x000fe20000744270 */
[----:B------:R-:W-:Y:S02]  /*f3a0*/  BSSY B1, `(.L_x_292) ;  /* 0x0000007000017945 */ /* 0x000fe40003800000 */
[----:B--2---:R-:W-:-:S04]  /*f3b0*/  FMUL R14, R15, R16 ;  /* 0x000000100f0e7220 */ /* 0x004fc80000400000 */
[----:B------:R-:W-:-:S05]  /*f3c0*/  FFMA R14, R27, R2, R14 ;  /* 0x000000021b0e7223 */ /* 0x000fca000000000e */
[----:B------:R-:W-:-:S05]  /*f3d0*/  F2FP.BF16.F32.PACK_AB R14, RZ, R14 ;  /* 0x0000000eff0e723e */ /* 0x000fca00000010ff */
[----:B------:R2:W-:Y:S01]  /*f3e0*/  @P5 STG.E.U16 desc[UR36][R10.64+0x2], R14 ;  /* 0x0000020e0a005986 */ /* 0x0005e2000c101524 */
[----:B------:R-:W-:Y:S05]  /*f3f0*/  @!P2 BRA `(.L_x_293) ;  /* 0x000000000004a947 */ /* 0x000fea0003800000 */
[----:B------:R4:W5:Y:S02]  /*f400*/  LDG.E.LTC128B.U16 R3, desc[UR36][R6.64+0x10] ;  /* 0x0000102406037981 */ /* 0x000964000c1e1520 */
.L_x_293:
[----:B------:R-:W-:Y:S05]  /*f410*/  BSYNC B1 ;  /* 0x0000000000017941 */ /* 0x000fea0003800000 */
.L_x_292:
[----:B--2--5:R-:W-:Y:S01]  /*f420*/  SHF.L.U32 R11, R3, 0x10, RZ ;  /* 0x00000010030b7819 */ /* 0x024fe200000006ff */
[----:B------:R-:W-:Y:S01]  /*f430*/  BSSY B1, `(.L_x_294) ;  /* 0x0000008000017945 */ /* 0x000fe20003800000 */
[----:B------:R-:W-:-:S03]  /*f440*/  ISETP.GT.AND P3, PT, R0, 0x9, P0 ;  /* 0x000000090000780c */ /* 0x000fc60000764270 */
[----:B------:R-:W-:-:S04]  /*f450*/  FMUL R11, R11, R16 ;  /* 0x000000100b0b7220 */ /* 0x000fc80000400000 */
[----:B------:R-:W-:-:S05]  /*f460*/  FFMA R11, R28, R2, R11 ;  /* 0x000000021c0b7223 */ /* 0x000fca000000000b */
[----:B------:R-:W-:-:S05]  /*f470*/  F2FP.BF16.F32.PACK_AB R11, RZ, R11 ;  /* 0x0000000bff0b723e */ /* 0x000fca00000010ff */
[----:B------:R2:W-:Y:S01]  /*f480*/  @P2 STG.E.U16 desc[UR36][R8.64+0x10], R11 ;  /* 0x0000100b08002986 */ /* 0x0005e2000c101524 */
[----:B------:R-:W-:Y:S05]  /*f490*/  @!P3 BRA `(.L_x_295) ;  /* 0x000000000004b947 */ /* 0x000fea0003800000 */
[----:B------:R0:W5:Y:S02]  /*f4a0*/  LDG.E.LTC128B.U16 R3, desc[UR36][R6.64+0x12] ;  /* 0x0000122406037981 */ /* 0x000164000c1e1520 */
.L_x_295:
[----:B------:R-:W-:Y:S05]  /*f4b0*/  BSYNC B1 ;  /* 0x0000000000017941 */ /* 0x000fea0003800000 */
.L_x_294:
[----:B--2--5:R-:W-:Y:S01]  /*f4c0*/  IMAD.U32 R11, R3, 0x10000, RZ ;  /* 0x00010000030b7824 */ /* 0x024fe200078e00ff */
[----:B------:R-:W-:Y:S01]  /*f4d0*/  ISETP.GT.AND P4, PT, R0, 0x8, P1 ;  /* 0x000000080000780c */ /* 0x000fe20000f84270 */
[----:B------:R-:W-:Y:S02]  /*f4e0*/  BSSY B1, `(.L_x_296) ;  /* 0x0000007000017945 */ /* 0x000fe40003800000 */
[----:B------:R-:W-:-:S04]  /*f4f0*/  FMUL R10, R11, R16 ;  /* 0x000000100b0a7220 */ /* 0x000fc80000400000 */
[----:B------:R-:W-:-:S05]  /*f500*/  FFMA R10, R29, R2, R10 ;  /* 0x000000021d0a7223 */ /* 0x000fca000000000a */
[----:B------:R-:W-:-:S05]  /*f510*/  F2FP.BF16.F32.PACK_AB R10, RZ, R10 ;  /* 0x0000000aff0a723e */ /* 0x000fca00000010ff */
[----:B------:R2:W-:Y:S01]  /*f520*/  @P3 STG.E.U16 desc[UR36][R8.64+0x12], R10 ;  /* 0x0000120a08003986 */ /* 0x0005e2000c101524 */
[----:B------:R-:W-:Y:S05]  /*f530*/  @!P4 BRA `(.L_x_297) ;  /* 0x000000000004c947 */ /* 0x000fea0003800000 */
[----:B------:R0:W5:Y:S02]  /*f540*/  LDG.E.LTC128B.U16 R3, desc[UR36][R12.64+0x10] ;  /* 0x000010240c037981 */ /* 0x000164000c1e1520 */
.L_x_297:
[----:B------:R-:W-:Y:S05]  /*f550*/  BSYNC B1 ;  /* 0x0000000000017941 */ /* 0x000fea0003800000 */
.L_x_296:
[----:B-----5:R-:W-:Y:S01]  /*f560*/  IMAD.U32 R11, R3, 0x10000, RZ ;  /* 0x00010000030b7824 */ /* 0x020fe200078e00ff */
[----:B--2---:R-:W-:Y:S01]  /*f570*/  IADD3 R10, P3, R160, R8, RZ ;  /* 0x00000008a00a7210 */ /* 0x004fe20007f7e0ff */
[----:B------:R-:W-:Y:S01]  /*f580*/  BSSY B1, `(.L_x_298) ;  /* 0x0000009000017945 */ /* 0x000fe20003800000 */
[----:B------:R-:W-:Y:S01]  /*f590*/  ISETP.GT.AND P2, PT, R0, 0x9, P1 ;  /* 0x000000090000780c */ /* 0x000fe20000f44270 */
[----:B------:R-:W-:-:S04]  /*f5a0*/  FMUL R11, R11, R16 ;  /* 0x000000100b0b7220 */ /* 0x000fc80000400000 */
[----:B------:R-:W-:-:S05]  /*f5b0*/  FFMA R11, R30, R2, R11 ;  /* 0x000000021e0b7223 */ /* 0x000fca000000000b */
[----:B------:R-:W-:Y:S01]  /*f5c0*/  F2FP.BF16.F32.PACK_AB R14, RZ, R11 ;  /* 0x0000000bff0e723e */ /* 0x000fe200000010ff */
[----:B------:R-:W-:-:S05]  /*f5d0*/  IMAD.X R11, R158, 0x1, R9, P3 ;  /* 0x000000019e0b7824 */ /* 0x000fca00018e0609 */
[----:B------:R2:W-:Y:S01]  /*f5e0*/  @P4 STG.E.U16 desc[UR36][R10.64+0x10], R14 ;  /* 0x0000100e0a004986 */ /* 0x0005e2000c101524 */
[----:B------:R-:W-:Y:S05]  /*f5f0*/  @!P2 BRA `(.L_x_299) ;  /* 0x000000000004a947 */ /* 0x000fea0003800000 */
[----:B------:R0:W5:Y:S02]  /*f600*/  LDG.E.LTC128B.U16 R3, desc[UR36][R12.64+0x12] ;  /* 0x000012240c037981 */ /* 0x000164000c1e1520 */
.L_x_299:
[----:B------:R-:W-:Y:S05]  /*f610*/  BSYNC B1 ;  /* 0x0000000000017941 */ /* 0x000fea0003800000 */
.L_x_298:
[----:B--2--5:R-:W-:Y:S01]  /*f620*/  SHF.L.U32 R11, R3, 0x10, RZ ;  /* 0x00000010030b7819 */ /* 0x024fe200000006ff */
[----:B------:R-:W-:Y:S01]  /*f630*/  BSSY B1, `(.L_x_300) ;  /* 0x000000a000017945 */ /* 0x000fe20003800000 */
[----:B------:R-:W-:Y:S02]  /*f640*/  IADD3 R160, P3, P4, R160, R4, R161 ;  /* 0x00000004a0a07210 */ /* 0x000fe40007c7e0a1 */
[----:B------:R-:W-:Y:S01]  /*f650*/  ISETP.GT.AND P5, PT, R0, 0x10, P0 ;  /* 0x000000100000780c */ /* 0x000fe200007a4270 */
[----:B------:R-:W-:Y:S01]  /*f660*/  FMUL R10, R11, R16 ;  /* 0x000000100b0a7220 */ /* 0x000fe20000400000 */
[----:B------:R-:W-:-:S03]  /*f670*/  IADD3.X R161, R158, R5, R165, P3, P4 ;  /* 0x000000059ea17210 */ /* 0x000fc60001fe84a5 */
[----:B------:R-:W-:-:S05]  /*f680*/  FFMA R10, R31, R2, R10 ;  /* 0x000000021f0a7223 */ /* 0x000fca000000000a */
[----:B------:R-:W-:-:S05]  /*f690*/  F2FP.BF16.F32.PACK_AB R10, RZ, R10 ;  /* 0x0000000aff0a723e */ /* 0x000fca00000010ff */
[----:B------:R2:W-:Y:S01]  /*f6a0*/  @P2 STG.E.U16 desc[UR36][R160.64+0x12], R10 ;  /* 0x0000120aa0002986 */ /* 0x0005e2000c101524 */
[----:B------:R-:W-:Y:S05]  /*f6b0*/  @!P5 BRA `(.L_x_301) ;  /* 0x000000000004d947 */ /* 0x000fea0003800000 */
[----:B------:R0:W5:Y:S02]  /*f6c0*/  LDG.E.LTC128B.U16 R3, desc[UR36][R6.64+0x20] ;  /* 0x0000202406037981 */ /* 0x000164000c1e1520 */
.L_x_301:
[----:B------:R-:W-:Y:S05]  /*f6d0*/  BSYNC B1 ;  /* 0x0000000000017941 */ /* 0x000fea0003800000 */
.L_x_300:
[----:B-----5:R-:W-:Y:S01]  /*f6e0*/  IMAD.U32 R5, R3, 0x10000, RZ ;  /* 0x0001000003057824 */ /* 0x020fe200078e00ff */
        /* <DEDUP_REMOVED lines=8> */
.L_x_303:
[----:B------:R-:W-:Y:S05]  /*f770*/  BSYNC B1 ;  /* 0x0000000000017941 */ /* 0x000fea0003800000 */
.L_x_302:
[----:B0----5:R-:W-:Y:S01]  /*f780*/  IMAD.U32 R5, R3, 0x10000, RZ ;  /* 0x0001000003057824 */ /* 0x021fe200078e00ff */
        /* <DEDUP_REMOVED lines=8> */
.L_x_305:
[----:B------:R-:W-:Y:S05]  /*f810*/  BSYNC B1 ;  /* 0x0000000000017941 */ /* 0x000fea0003800000 */
.L_x_304:
[----:B-----5:R-:W-:Y:S01]  /*f820*/  IMAD.U32 R5, R3, 0x10000, RZ ;  /* 0x0001000003057824 */ /* 0x020fe200078e00ff */
[----:B0-----:R-:W-:Y:S01]  /*f830*/  @P3 MOV R4, R160 ;  /* 0x000000a000043202 */ /* 0x001fe20000000f00 */
[----:B------:R-:W-:Y:S01]  /*f840*/  BSSY B1, `(.L_x_306) ;  /* 0x000000a000017945 */ /* 0x000fe20003800000 */
[----:B------:R-:W-:Y:S01]  /*f850*/  ISETP.GT.AND P2, PT, R0, 0x11, P1 ;  /* 0x000000110000780c */ /* 0x000fe20000f44270 */
[----:B------:R-:W-:-:S04]  /*f860*/  FMUL R5, R5, R16 ;  /* 0x0000001005057220 */ /* 0x000fc80000400000 */
[----:B------:R-:W-:-:S05]  /*f870*/  FFMA R5, R34, R2, R5 ;  /* 0x0000000222057223 */ /* 0x000fca0000000005 */
[----:B------:R-:W-:-:S04]  /*f880*/  F2FP.BF16.F32.PACK_AB R5, RZ, R5 ;  /* 0x00000005ff05723e */ /* 0x000fc800000010ff */
[----:B--2---:R-:W-:Y:S01]  /*f890*/  PRMT R10, R5, 0x7610, R10 ;  /* 0x00007610050a7816 */ /* 0x004fe2000000000a */
[----:B------:R-:W-:-:S05]  /*f8a0*/  @P3 IMAD.MOV.U32 R5, RZ, RZ, R161 ;  /* 0x000000ffff053224 */ /* 0x000fca00078e00a1 */
[----:B------:R0:W-:Y:S01]  /*f8b0*/  @P3 STG.E.U16 desc[UR36][R4.64+0x20], R10 ;  /* 0x0000200a04003986 */ /* 0x0001e2000c101524 */
[----:B------:R-:W-:Y:S05]  /*f8c0*/  @!P2 BRA `(.L_x_307) ;  /* 0x000000000004a947 */ /* 0x000fea0003800000 */
[----:B------:R2:W5:Y:S02]  /*f8d0*/  LDG.E.LTC128B.U16 R3, desc[UR36][R12.64+0x22] ;  /* 0x000022240c037981 */ /* 0x000564000c1e1520 */
.L_x_307:
[----:B------:R-:W-:Y:S05]  /*f8e0*/  BSYNC B1 ;  /* 0x0000000000017941 */ /* 0x000fea0003800000 */
.L_x_306:
[----:B0----5:R-:W-:Y:S01]  /*f8f0*/  IMAD.U32 R5, R3, 0x10000, RZ ;  /* 0x0001000003057824 */ /* 0x021fe200078e00ff */
[----:B------:R-:W-:Y:S01]  /*f900*/  ISETP.GT.AND P3, PT, R0, 0x18, P0 ;  /* 0x000000180000780c */ /* 0x000fe20000764270 */
[----:B------:R-:W-:Y:S02]  /*f910*/  BSSY B1, `(.L_x_308) ;  /* 0x000000a000017945 */ /* 0x000fe40003800000 */
[----:B------:R-:W-:Y:S01]  /*f920*/  FMUL R4, R5, R16 ;  /* 0x0000001005047220 */ /* 0x000fe20000400000 */
[----:B------:R-:W-:-:S03]  /*f930*/  @P2 MOV R5, R161 ;  /* 0x000000a100052202 */ /* 0x000fc60000000f00 */
[----:B------:R-:W-:-:S05]  /*f940*/  FFMA R4, R35, R2, R4 ;  /* 0x0000000223047223 */ /* 0x000fca0000000004 */
[----:B------:R-:W-:-:S04]  /*f950*/  F2FP.BF16.F32.PACK_AB R4, RZ, R4 ;  /* 0x00000004ff04723e */ /* 0x000fc800000010ff */
[----:B------:R-:W-:Y:S01]  /*f960*/  PRMT R10, R4, 0x7610, R10 ;  /* 0x00007610040a7816 */ /* 0x000fe2000000000a */
[----:B------:R-:W-:-:S05]  /*f970*/  @P2 IMAD.MOV.U32 R4, RZ, RZ, R160 ;  /* 0x000000ffff042224 */ /* 0x000fca00078e00a0 */
[----:B------:R0:W-:Y:S01]  /*f980*/  @P2 STG.E.U16 desc[UR36][R4.64+0x22], R10 ;  /* 0x0000220a04002986 */ /* 0x0001e2000c101524 */
[----:B------:R-:W-:Y:S05]  /*f990*/  @!P3 BRA `(.L_x_309) ;  /* 0x000000000004b947 */ /* 0x000fea0003800000 */
[----:B------:R0:W5:Y:S02]  /*f9a0*/  LDG.E.LTC128B.U16 R3, desc[UR36][R6.64+0x30] ;  /* 0x0000302406037981 */ /* 0x000164000c1e1520 */
.L_x_309:
[----:B------:R-:W-:Y:S05]  /*f9b0*/  BSYNC B1 ;  /* 0x0000000000017941 */ /* 0x000fea0003800000 */
.L_x_308:
        /* <DEDUP_REMOVED lines=9> */
.L_x_311:
[----:B------:R-:W-:Y:S05]  /*fa50*/  BSYNC B1 ;  /* 0x0000000000017941 */ /* 0x000fea0003800000 */
.L_x_310:
        /* <DEDUP_REMOVED lines=9> */
.L_x_313:
[----:B------:R-:W-:Y:S05]  /*faf0*/  BSYNC B1 ;  /* 0x0000000000017941 */ /* 0x000fea0003800000 */
.L_x_312:
[----:B-----5:R-:W-:Y:S01]  /*fb00*/  IMAD.U32 R5, R3, 0x10000, RZ ;  /* 0x0001000003057824 */ /* 0x020fe200078e00ff */
[----:B0-----:R-:W-:Y:S01]  /*fb10*/  @P3 MOV R4, R160 ;  /* 0x000000a000043202 */ /* 0x001fe20000000f00 */
[----:B------:R-:W-:Y:S01]  /*fb20*/  BSSY B1, `(.L_x_314) ;  /* 0x000000a000017945 */ /* 0x000fe20003800000 */
[----:B------:R-:W-:Y:S01]  /*fb30*/  ISETP.GT.AND P2, PT, R0, 0x19, P1 ;  /* 0x000000190000780c */ /* 0x000fe20000f44270 */
[----:B------:R-:W-:-:S04]  /*fb40*/  FMUL R5, R5, R16 ;  /* 0x0000001005057220 */ /* 0x000fc80000400000 */
[----:B------:R-:W-:-:S05]  /*fb50*/  FFMA R5, R38, R2, R5 ;  /* 0x0000000226057223 */ /* 0x000fca0000000005 */
[----:B------:R-:W-:-:S04]  /*fb60*/  F2FP.BF16.F32.PACK_AB R5, RZ, R5 ;  /* 0x00000005ff05723e */ /* 0x000fc800000010ff */
[----:B------:R-:W-:Y:S01]  /*fb70*/  PRMT R10, R5, 0x7610, R10 ;  /* 0x00007610050a7816 */ /* 0x000fe2000000000a */
[----:B------:R-:W-:-:S05]  /*fb80*/  @P3 IMAD.MOV.U32 R5, RZ, RZ, R161 ;  /* 0x000000ffff053224 */ /* 0x000fca00078e00a1 */
[----:B------:R0:W-:Y:S01]  /*fb90*/  @P3 STG.E.U16 desc[UR36][R4.64+0x30], R10 ;  /* 0x0000300a04003986 */ /* 0x0001e2000c101524 */
[----:B------:R-:W-:Y:S05]  /*fba0*/  @!P2 BRA `(.L_x_315) ;  /* 0x000000000004a947 */ /* 0x000fea0003800000 */
[----:B------:R0:W5:Y:S02]  /*fbb0*/  LDG.E.LTC128B.U16 R3, desc[UR36][R12.64+0x32] ;  /* 0x000032240c037981 */ /* 0x000164000c1e1520 */
.L_x_315:
[----:B------:R-:W-:Y:S05]  /*fbc0*/  BSYNC B1 ;  /* 0x0000000000017941 */ /* 0x000fea0003800000 */
.L_x_314:
        /* <DEDUP_REMOVED lines=12> */
.L_x_317:
[----:B------:R-:W-:Y:S05]  /*fc90*/  BSYNC B1 ;  /* 0x0000000000017941 */ /* 0x000fea0003800000 */
.L_x_316:
        /* <DEDUP_REMOVED lines=9> */
.L_x_319:
[----:B------:R-:W-:Y:S05]  /*fd30*/  BSYNC B1 ;  /* 0x0000000000017941 */ /* 0x000fea0003800000 */
.L_x_318:
        /* <DEDUP_REMOVED lines=9> */
.L_x_321:
[----:B------:R-:W-:Y:S05]  /*fdd0*/  BSYNC B1 ;  /* 0x0000000000017941 */ /* 0x000fea0003800000 */
.L_x_320:
        /* <DEDUP_REMOVED lines=12> */
.L_x_323:
[----:B------:R-:W-:Y:S05]  /*fea0*/  BSYNC B1 ;  /* 0x0000000000017941 */ /* 0x000fea0003800000 */
.L_x_322:
        /* <DEDUP_REMOVED lines=12> */
.L_x_325:
[----:B------:R-:W-:Y:S05]  /*ff70*/  BSYNC B1 ;  /* 0x0000000000017941 */ /* 0x000fea0003800000 */
.L_x_324:
        /* <DEDUP_REMOVED lines=9> */
.L_x_327:
[----:B------:R-:W-:Y:S05]  /*10010*/  BSYNC B1 ;  /* 0x0000000000017941 */ /* 0x000fea0003800000 */
.L_x_326:
        /* <DEDUP_REMOVED lines=9> */
.L_x_329:
[----:B------:R-:W-:Y:S05]  /*100b0*/  BSYNC B1 ;  /* 0x0000000000017941 */ /* 0x000fea0003800000 */
.L_x_328:
        /* <DEDUP_REMOVED lines=12> */
.L_x_331:
[----:B------:R-:W-:Y:S05]  /*10180*/  BSYNC B1 ;  /* 0x0000000000017941 */ /* 0x000fea0003800000 */
.L_x_330:
        /* <DEDUP_REMOVED lines=12> */
.L_x_333:
[----:B------:R-:W-:Y:S05]  /*10250*/  BSYNC B1 ;  /* 0x0000000000017941 */ /* 0x000fea0003800000 */
.L_x_332:
        /* <DEDUP_REMOVED lines=9> */
.L_x_335:
[----:B------:R-:W-:Y:S05]  /*102f0*/  BSYNC B1 ;  /* 0x0000000000017941 */ /* 0x000fea0003800000 */
.L_x_334:
        /* <DEDUP_REMOVED lines=9> */
.L_x_337:
[----:B------:R-:W-:Y:S05]  /*10390*/  BSYNC B1 ;  /* 0x0000000000017941 */ /* 0x000fea0003800000 */
.L_x_336:
        /* <DEDUP_REMOVED lines=12> */
.L_x_339:
[----:B------:R-:W-:Y:S05]  /*10460*/  BSYNC B1 ;  /* 0x0000000000017941 */ /* 0x000fea0003800000 */
.L_x_338:
        /* <DEDUP_REMOVED lines=12> */
.L_x_341:
[----:B------:R-:W-:Y:S05]  /*10530*/  BSYNC B1 ;  /* 0x0000000000017941 */ /* 0x000fea0003800000 */
.L_x_340:
        /* <DEDUP_REMOVED lines=9> */
.L_x_343:
[----:B------:R-:W-:Y:S05]  /*105d0*/  BSYNC B1 ;  /* 0x0000000000017941 */ /* 0x000fea0003800000 */
.L_x_342:
        /* <DEDUP_REMOVED lines=9> */
.L_x_345:
[----:B------:R-:W-:Y:S05]  /*10670*/  BSYNC B1 ;  /* 0x0000000000017941 */ /* 0x000fea0003800000 */
.L_x_344:
        /* <DEDUP_REMOVED lines=12> */
.L_x_347:
[----:B------:R-:W-:Y:S05]  /*10740*/  BSYNC B1 ;  /* 0x0000000000017941 */ /* 0x000fea0003800000 */
.L_x_346:
        /* <DEDUP_REMOVED lines=12> */
.L_x_349:
[----:B------:R-:W-:Y:S05]  /*10810*/  BSYNC B1 ;  /* 0x0000000000017941 */ /* 0x000fea0003800000 */
.L_x_348:
        /* <DEDUP_REMOVED lines=9> */
.L_x_351:
[----:B------:R-:W-:Y:S05]  /*108b0*/  BSYNC B1 ;  /* 0x0000000000017941 */ /* 0x000fea0003800000 */
.L_x_350:
        /* <DEDUP_REMOVED lines=9> */
.L_x_353:
[----:B------:R-:W-:Y:S05]  /*10950*/  BSYNC B1 ;  /* 0x0000000000017941 */ /* 0x000fea0003800000 */
.L_x_352:
        /* <DEDUP_REMOVED lines=12> */
.L_x_355:
[----:B------:R-:W-:Y:S05]  /*10a20*/  BSYNC B1 ;  /* 0x0000000000017941 */ /* 0x000fea0003800000 */
.L_x_354:
        /* <DEDUP_REMOVED lines=12> */
.L_x_357:
[----:B------:R-:W-:Y:S05]  /*10af0*/  BSYNC B1 ;  /* 0x0000000000017941 */ /* 0x000fea0003800000 */
.L_x_356:
        /* <DEDUP_REMOVED lines=9> */
.L_x_359:
[----:B------:R-:W-:Y:S05]  /*10b90*/  BSYNC B1 ;  /* 0x0000000000017941 */ /* 0x000fea0003800000 */
.L_x_358:
        /* <DEDUP_REMOVED lines=9> */
.L_x_361:
[----:B------:R-:W-:Y:S05]  /*10c30*/  BSYNC B1 ;  /* 0x0000000000017941 */ /* 0x000fea0003800000 */
.L_x_360:
        /* <DEDUP_REMOVED lines=12> */
.L_x_363:
[----:B------:R-:W-:Y:S05]  /*10d00*/  BSYNC B1 ;  /* 0x0000000000017941 */ /* 0x000fea0003800000 */
.L_x_362:
        /* <DEDUP_REMOVED lines=12> */
.L_x_365:
[----:B------:R-:W-:Y:S05]  /*10dd0*/  BSYNC B1 ;  /* 0x0000000000017941 */ /* 0x000fea0003800000 */
.L_x_364:
        /* <DEDUP_REMOVED lines=9> */
.L_x_367:
[----:B------:R-:W-:Y:S05]  /*10e70*/  BSYNC B1 ;  /* 0x0000000000017941 */ /* 0x000fea0003800000 */
.L_x_366:
        /* <DEDUP_REMOVED lines=9> */
.L_x_369:
[----:B------:R-:W-:Y:S05]  /*10f10*/  BSYNC B1 ;  /* 0x0000000000017941 */ /* 0x000fea0003800000 */
.L_x_368:
        /* <DEDUP_REMOVED lines=12> */
.L_x_371:
[----:B------:R-:W-:Y:S05]  /*10fe0*/  BSYNC B1 ;  /* 0x0000000000017941 */ /* 0x000fea0003800000 */
.L_x_370:
        /* <DEDUP_REMOVED lines=12> */
.L_x_373:
[----:B------:R-:W-:Y:S05]  /*110b0*/  BSYNC B1 ;  /* 0x0000000000017941 */ /* 0x000fea0003800000 */
.L_x_372:
        /* <DEDUP_REMOVED lines=9> */
.L_x_375:
[----:B------:R-:W-:Y:S05]  /*11150*/  BSYNC B1 ;  /* 0x0000000000017941 */ /* 0x000fea0003800000 */
.L_x_374:
        /* <DEDUP_REMOVED lines=9> */
.L_x_377:
[----:B------:R-:W-:Y:S05]  /*111f0*/  BSYNC B1 ;  /* 0x0000000000017941 */ /* 0x000fea0003800000 */
.L_x_376:
        /* <DEDUP_REMOVED lines=12> */
.L_x_379:
[----:B------:R-:W-:Y:S05]  /*112c0*/  BSYNC B1 ;  /* 0x0000000000017941 */ /* 0x000fea0003800000 */
.L_x_378:
        /* <DEDUP_REMOVED lines=12> */
.L_x_381:
[----:B------:R-:W-:Y:S05]  /*11390*/  BSYNC B1 ;  /* 0x0000000000017941 */ /* 0x000fea0003800000 */
.L_x_380:
        /* <DEDUP_REMOVED lines=9> */
.L_x_383:
[----:B------:R-:W-:Y:S05]  /*11430*/  BSYNC B1 ;  /* 0x0000000000017941 */ /* 0x000fea0003800000 */
.L_x_382:
        /* <DEDUP_REMOVED lines=9> */
.L_x_385:
[----:B------:R-:W-:Y:S05]  /*114d0*/  BSYNC B1 ;  /* 0x0000000000017941 */ /* 0x000fea0003800000 */
.L_x_384:
        /* <DEDUP_REMOVED lines=12> */
.L_x_387:
[----:B------:R-:W-:Y:S05]  /*115a0*/  BSYNC B1 ;  /* 0x0000000000017941 */ /* 0x000fea0003800000 */
.L_x_386:
        /* <DEDUP_REMOVED lines=12> */
.L_x_389:
[----:B------:R-:W-:Y:S05]  /*11670*/  BSYNC B1 ;  /* 0x0000000000017941 */ /* 0x000fea0003800000 */
.L_x_388:
        /* <DEDUP_REMOVED lines=9> */
.L_x_391:
[----:B------:R-:W-:Y:S05]  /*11710*/  BSYNC B1 ;  /* 0x0000000000017941 */ /* 0x000fea0003800000 */
.L_x_390:
        /* <DEDUP_REMOVED lines=9> */
.L_x_393:
[----:B------:R-:W-:Y:S05]  /*117b0*/  BSYNC B1 ;  /* 0x0000000000017941 */ /* 0x000fea0003800000 */
.L_x_392:
        /* <DEDUP_REMOVED lines=12> */
.L_x_395:
[----:B------:R-:W-:Y:S05]  /*11880*/  BSYNC B1 ;  /* 0x0000000000017941 */ /* 0x000fea0003800000 */
.L_x_394:
        /* <DEDUP_REMOVED lines=12> */
.L_x_397:
[----:B------:R-:W-:Y:S05]  /*11950*/  BSYNC B1 ;  /* 0x0000000000017941 */ /* 0x000fea0003800000 */
.L_x_396:
        /* <DEDUP_REMOVED lines=9> */
.L_x_399:
[----:B------:R-:W-:Y:S05]  /*119f0*/  BSYNC B1 ;  /* 0x0000000000017941 */ /* 0x000fea0003800000 */
.L_x_398:
        /* <DEDUP_REMOVED lines=9> */
.L_x_401:
[----:B------:R-:W-:Y:S05]  /*11a90*/  BSYNC B1 ;  /* 0x0000000000017941 */ /* 0x000fea0003800000 */
.L_x_400:
        /* <DEDUP_REMOVED lines=12> */
.L_x_403:
[----:B------:R-:W-:Y:S05]  /*11b60*/  BSYNC B1 ;  /* 0x0000000000017941 */ /* 0x000fea0003800000 */
.L_x_402:
        /* <DEDUP_REMOVED lines=12> */
.L_x_405:
[----:B------:R-:W-:Y:S05]  /*11c30*/  BSYNC B1 ;  /* 0x0000000000017941 */ /* 0x000fea0003800000 */
.L_x_404:
        /* <DEDUP_REMOVED lines=9> */
.L_x_407:
[----:B------:R-:W-:Y:S05]  /*11cd0*/  BSYNC B1 ;  /* 0x0000000000017941 */ /* 0x000fea0003800000 */
.L_x_406:
        /* <DEDUP_REMOVED lines=9> */
.L_x_409:
[----:B------:R-:W-:Y:S05]  /*11d70*/  BSYNC B1 ;  /* 0x0000000000017941 */ /* 0x000fea0003800000 */
.L_x_408:
        /* <DEDUP_REMOVED lines=12> */
.L_x_411:
[----:B------:R-:W-:Y:S05]  /*11e40*/  BSYNC B1 ;  /* 0x0000000000017941 */ /* 0x000fea0003800000 */
.L_x_410:
        /* <DEDUP_REMOVED lines=12> */
.L_x_413:
[----:B------:R-:W-:Y:S05]  /*11f10*/  BSYNC B1 ;  /* 0x0000000000017941 */ /* 0x000fea0003800000 */
.L_x_412:
        /* <DEDUP_REMOVED lines=9> */
.L_x_415:
[----:B------:R-:W-:Y:S05]  /*11fb0*/  BSYNC B1 ;  /* 0x0000000000017941 */ /* 0x000fea0003800000 */
.L_x_414:
        /* <DEDUP_REMOVED lines=9> */
.L_x_417:
[----:B------:R-:W-:Y:S05]  /*12050*/  BSYNC B1 ;  /* 0x0000000000017941 */ /* 0x000fea0003800000 */
.L_x_416:
        /* <DEDUP_REMOVED lines=12> */
.L_x_419:
[----:B------:R-:W-:Y:S05]  /*12120*/  BSYNC B1 ;  /* 0x0000000000017941 */ /* 0x000fea0003800000 */
.L_x_418:
        /* <DEDUP_REMOVED lines=12> */
.L_x_421:
[----:B------:R-:W-:Y:S05]  /*121f0*/  BSYNC B1 ;  /* 0x0000000000017941 */ /* 0x000fea0003800000 */
.L_x_420:
        /* <DEDUP_REMOVED lines=9> */
.L_x_423:
[----:B------:R-:W-:Y:S05]  /*12290*/  BSYNC B1 ;  /* 0x0000000000017941 */ /* 0x000fea0003800000 */
.L_x_422:
        /* <DEDUP_REMOVED lines=9> */
.L_x_425:
[----:B------:R-:W-:Y:S05]  /*12330*/  BSYNC B1 ;  /* 0x0000000000017941 */ /* 0x000fea0003800000 */
.L_x_424:
        /* <DEDUP_REMOVED lines=12> */
.L_x_427:
[----:B------:R-:W-:Y:S05]  /*12400*/  BSYNC B1 ;  /* 0x0000000000017941 */ /* 0x000fea0003800000 */
.L_x_426:
        /* <DEDUP_REMOVED lines=12> */
.L_x_429:
[----:B------:R-:W-:Y:S05]  /*124d0*/  BSYNC B1 ;  /* 0x0000000000017941 */ /* 0x000fea0003800000 */
.L_x_428:
        /* <DEDUP_REMOVED lines=9> */
.L_x_431:
[----:B------:R-:W-:Y:S05]  /*12570*/  BSYNC B1 ;  /* 0x0000000000017941 */ /* 0x000fea0003800000 */
.L_x_430:
        /* <DEDUP_REMOVED lines=9> */
.L_x_433:
[----:B------:R-:W-:Y:S05]  /*12610*/  BSYNC B1 ;  /* 0x0000000000017941 */ /* 0x000fea0003800000 */
.L_x_432:
        /* <DEDUP_REMOVED lines=12> */
.L_x_435:
[----:B------:R-:W-:Y:S05]  /*126e0*/  BSYNC B1 ;  /* 0x0000000000017941 */ /* 0x000fea0003800000 */
.L_x_434:
        /* <DEDUP_REMOVED lines=12> */
.L_x_437:
[----:B------:R-:W-:Y:S05]  /*127b0*/  BSYNC B1 ;  /* 0x0000000000017941 */ /* 0x000fea0003800000 */
.L_x_436:
        /* <DEDUP_REMOVED lines=9> */
.L_x_439:
[----:B------:R-:W-:Y:S05]  /*12850*/  BSYNC B1 ;  /* 0x0000000000017941 */ /* 0x000fea0003800000 */
.L_x_438:
        /* <DEDUP_REMOVED lines=9> */
.L_x_441:
[----:B------:R-:W-:Y:S05]  /*128f0*/  BSYNC B1 ;  /* 0x0000000000017941 */ /* 0x000fea0003800000 */
.L_x_440:
        /* <DEDUP_REMOVED lines=12> */
.L_x_443:
[----:B------:R-:W-:Y:S05]  /*129c0*/  BSYNC B1 ;  /* 0x0000000000017941 */ /* 0x000fea0003800000 */
.L_x_442:
        /* <DEDUP_REMOVED lines=12> */
.L_x_445:
[----:B------:R-:W-:Y:S05]  /*12a90*/  BSYNC B1 ;  /* 0x0000000000017941 */ /* 0x000fea0003800000 */
.L_x_444:
        /* <DEDUP_REMOVED lines=9> */
.L_x_447:
[----:B------:R-:W-:Y:S05]  /*12b30*/  BSYNC B1 ;  /* 0x0000000000017941 */ /* 0x000fea0003800000 */
.L_x_446:
        /* <DEDUP_REMOVED lines=9> */
.L_x_449:
[----:B------:R-:W-:Y:S05]  /*12bd0*/  BSYNC B1 ;  /* 0x0000000000017941 */ /* 0x000fea0003800000 */
.L_x_448:
        /* <DEDUP_REMOVED lines=12> */
.L_x_451:
[----:B------:R-:W-:Y:S05]  /*12ca0*/  BSYNC B1 ;  /* 0x0000000000017941 */ /* 0x000fea0003800000 */
.L_x_450:
        /* <DEDUP_REMOVED lines=12> */
.L_x_453:
[----:B------:R-:W-:Y:S05]  /*12d70*/  BSYNC B1 ;  /* 0x0000000000017941 */ /* 0x000fea0003800000 */
.L_x_452:
        /* <DEDUP_REMOVED lines=9> */
.L_x_455:
[----:B------:R-:W-:Y:S05]  /*12e10*/  BSYNC B1 ;  /* 0x0000000000017941 */ /* 0x000fea0003800000 */
.L_x_454:
        /* <DEDUP_REMOVED lines=9> */
.L_x_457:
[----:B------:R-:W-:Y:S05]  /*12eb0*/  BSYNC B1 ;  /* 0x0000000000017941 */ /* 0x000fea0003800000 */
.L_x_456:
        /* <DEDUP_REMOVED lines=12> */
.L_x_459:
[----:B------:R-:W-:Y:S05]  /*12f80*/  BSYNC B1 ;  /* 0x0000000000017941 */ /* 0x000fea0003800000 */
.L_x_458:
        /* <DEDUP_REMOVED lines=12> */
.L_x_461:
[----:B------:R-:W-:Y:S05]  /*13050*/  BSYNC B1 ;  /* 0x0000000000017941 */ /* 0x000fea0003800000 */
.L_x_460:
        /* <DEDUP_REMOVED lines=9> */
.L_x_463:
[----:B------:R-:W-:Y:S05]  /*130f0*/  BSYNC B1 ;  /* 0x0000000000017941 */ /* 0x000fea0003800000 */
.L_x_462:
        /* <DEDUP_REMOVED lines=9> */
.L_x_465:
[----:B------:R-:W-:Y:S05]  /*13190*/  BSYNC B1 ;  /* 0x0000000000017941 */ /* 0x000fea0003800000 */
.L_x_464:
        /* <DEDUP_REMOVED lines=12> */
.L_x_467:
[----:B------:R-:W-:Y:S05]  /*13260*/  BSYNC B1 ;  /* 0x0000000000017941 */ /* 0x000fea0003800000 */
.L_x_466:
        /* <DEDUP_REMOVED lines=12> */
.L_x_469:
[----:B------:R-:W-:Y:S05]  /*13330*/  BSYNC B1 ;  /* 0x0000000000017941 */ /* 0x000fea0003800000 */
.L_x_468:
        /* <DEDUP_REMOVED lines=9> */
.L_x_471:
[----:B------:R-:W-:Y:S05]  /*133d0*/  BSYNC B1 ;  /* 0x0000000000017941 */ /* 0x000fea0003800000 */
.L_x_470:
        /* <DEDUP_REMOVED lines=9> */
.L_x_473:
[----:B------:R-:W-:Y:S05]  /*13470*/  BSYNC B1 ;  /* 0x0000000000017941 */ /* 0x000fea0003800000 */
.L_x_472:
        /* <DEDUP_REMOVED lines=12> */
.L_x_475:
[----:B------:R-:W-:Y:S05]  /*13540*/  BSYNC B1 ;  /* 0x0000000000017941 */ /* 0x000fea0003800000 */
.L_x_474:
        /* <DEDUP_REMOVED lines=12> */
.L_x_477:
[----:B------:R-:W-:Y:S05]  /*13610*/  BSYNC B1 ;  /* 0x0000000000017941 */ /* 0x000fea0003800000 */
.L_x_476:
        /* <DEDUP_REMOVED lines=9> */
.L_x_479:
[----:B------:R-:W-:Y:S05]  /*136b0*/  BSYNC B1 ;  /* 0x0000000000017941 */ /* 0x000fea0003800000 */
.L_x_478:
        /* <DEDUP_REMOVED lines=9> */
.L_x_481:
[----:B------:R-:W-:Y:S05]  /*13750*/  BSYNC B1 ;  /* 0x0000000000017941 */ /* 0x000fea0003800000 */
.L_x_480:
        /* <DEDUP_REMOVED lines=12> */
.L_x_483:
[----:B------:R-:W-:Y:S05]  /*13820*/  BSYNC B1 ;  /* 0x0000000000017941 */ /* 0x000fea0003800000 */
.L_x_482:
        /* <DEDUP_REMOVED lines=12> */
.L_x_485:
[----:B------:R-:W-:Y:S05]  /*138f0*/  BSYNC B1 ;  /* 0x0000000000017941 */ /* 0x000fea0003800000 */
.L_x_484:
        /* <DEDUP_REMOVED lines=9> */
.L_x_487:
[----:B------:R-:W-:Y:S05]  /*13990*/  BSYNC B1 ;  /* 0x0000000000017941 */ /* 0x000fea0003800000 */
.L_x_486:
        /* <DEDUP_REMOVED lines=9> */
.L_x_489:
[----:B------:R-:W-:Y:S05]  /*13a30*/  BSYNC B1 ;  /* 0x0000000000017941 */ /* 0x000fea0003800000 */
.L_x_488:
        /* <DEDUP_REMOVED lines=12> */
.L_x_491:
[----:B------:R-:W-:Y:S05]  /*13b00*/  BSYNC B1 ;  /* 0x0000000000017941 */ /* 0x000fea0003800000 */
.L_x_490:
        /* <DEDUP_REMOVED lines=12> */
.L_x_493:
[----:B------:R-:W-:Y:S05]  /*13bd0*/  BSYNC B1 ;  /* 0x0000000000017941 */ /* 0x000fea0003800000 */
.L_x_492:
        /* <DEDUP_REMOVED lines=9> */
.L_x_495:
[----:B------:R-:W-:Y:S05]  /*13c70*/  BSYNC B1 ;  /* 0x0000000000017941 */ /* 0x000fea0003800000 */
.L_x_494:
        /* <DEDUP_REMOVED lines=9> */
.L_x_497:
[----:B------:R-:W-:Y:S05]  /*13d10*/  BSYNC B1 ;  /* 0x0000000000017941 */ /* 0x000fea0003800000 */
.L_x_496:
        /* <DEDUP_REMOVED lines=12> */
.L_x_499:
[----:B------:R-:W-:Y:S05]  /*13de0*/  BSYNC B1 ;  /* 0x0000000000017941 */ /* 0x000fea0003800000 */
.L_x_498:
        /* <DEDUP_REMOVED lines=12> */
.L_x_501:
[----:B------:R-:W-:Y:S05]  /*13eb0*/  BSYNC B1 ;  /* 0x0000000000017941 */ /* 0x000fea0003800000 */
.L_x_500:
        /* <DEDUP_REMOVED lines=9> */
.L_x_503:
[----:B------:R-:W-:Y:S05]  /*13f50*/  BSYNC B1 ;  /* 0x0000000000017941 */ /* 0x000fea0003800000 */
.L_x_502:
        /* <DEDUP_REMOVED lines=9> */
.L_x_505:
[----:B------:R-:W-:Y:S05]  /*13ff0*/  BSYNC B1 ;  /* 0x0000000000017941 */ /* 0x000fea0003800000 */
.L_x_504:
        /* <DEDUP_REMOVED lines=12> */
.L_x_507:
[----:B------:R-:W-:Y:S05]  /*140c0*/  BSYNC B1 ;  /* 0x0000000000017941 */ /* 0x000fea0003800000 */
.L_x_506:
        /* <DEDUP_REMOVED lines=12> */
.L_x_509:
[----:B------:R-:W-:Y:S05]  /*14190*/  BSYNC B1 ;  /* 0x0000000000017941 */ /* 0x000fea0003800000 */
.L_x_508:
        /* <DEDUP_REMOVED lines=9> */
.L_x_511:
[----:B------:R-:W-:Y:S05]  /*14230*/  BSYNC B1 ;  /* 0x0000000000017941 */ /* 0x000fea0003800000 */
.L_x_510:
        /* <DEDUP_REMOVED lines=9> */
.L_x_513:
[----:B------:R-:W-:Y:S05]  /*142d0*/  BSYNC B1 ;  /* 0x0000000000017941 */ /* 0x000fea0003800000 */
.L_x_512:
        /* <DEDUP_REMOVED lines=12> */
.L_x_515:
[----:B------:R-:W-:Y:S05]  /*143a0*/  BSYNC B1 ;  /* 0x0000000000017941 */ /* 0x000fea0003800000 */
.L_x_514:
        /* <DEDUP_REMOVED lines=12> */
.L_x_517:
[----:B------:R-:W-:Y:S05]  /*14470*/  BSYNC B1 ;  /* 0x0000000000017941 */ /* 0x000fea0003800000 */
.L_x_516:
        /* <DEDUP_REMOVED lines=9> */
.L_x_519:
[----:B------:R-:W-:Y:S05]  /*14510*/  BSYNC B1 ;  /* 0x0000000000017941 */ /* 0x000fea0003800000 */
.L_x_518:
        /* <DEDUP_REMOVED lines=9> */
.L_x_521:
[----:B------:R-:W-:Y:S05]  /*145b0*/  BSYNC B1 ;  /* 0x0000000000017941 */ /* 0x000fea0003800000 */
.L_x_520:
        /* <DEDUP_REMOVED lines=12> */
.L_x_523:
[----:B------:R-:W-:Y:S05]  /*14680*/  BSYNC B1 ;  /* 0x0000000000017941 */ /* 0x000fea0003800000 */
.L_x_522:
        /* <DEDUP_REMOVED lines=12> */
.L_x_525:
[----:B------:R-:W-:Y:S05]  /*14750*/  BSYNC B1 ;  /* 0x0000000000017941 */ /* 0x000fea0003800000 */
.L_x_524:
        /* <DEDUP_REMOVED lines=9> */
.L_x_527:
[----:B------:R-:W-:Y:S05]  /*147f0*/  BSYNC B1 ;  /* 0x0000000000017941 */ /* 0x000fea0003800000 */
.L_x_526:
        /* <DEDUP_REMOVED lines=9> */
.L_x_529:
[----:B------:R-:W-:Y:S05]  /*14890*/  BSYNC B1 ;  /* 0x0000000000017941 */ /* 0x000fea0003800000 */
.L_x_528:
        /* <DEDUP_REMOVED lines=12> */
.L_x_531:
[----:B------:R-:W-:Y:S05]  /*14960*/  BSYNC B1 ;  /* 0x0000000000017941 */ /* 0x000fea0003800000 */
.L_x_530:
        /* <DEDUP_REMOVED lines=12> */
.L_x_533:
[----:B------:R-:W-:Y:S05]  /*14a30*/  BSYNC B1 ;  /* 0x0000000000017941 */ /* 0x000fea0003800000 */
.L_x_532:
        /* <DEDUP_REMOVED lines=9> */
.L_x_535:
[----:B------:R-:W-:Y:S05]  /*14ad0*/  BSYNC B1 ;  /* 0x0000000000017941 */ /* 0x000fea0003800000 */
.L_x_534:
        /* <DEDUP_REMOVED lines=9> */
.L_x_537:
[----:B------:R-:W-:Y:S05]  /*14b70*/  BSYNC B1 ;  /* 0x0000000000017941 */ /* 0x000fea0003800000 */
.L_x_536:
[----:B-----5:R-:W-:Y:S01]  /*14b80*/  IMAD.U32 R5, R3, 0x10000, RZ ;  /* 0x0001000003057824 */ /* 0x020fe200078e00ff */
[----:B0-----:R-:W-:Y:S01]  /*14b90*/  @P2 MOV R4, R160 ;  /* 0x000000a000042202 */ /* 0x001fe20000000f00 */
[----:B------:R-:W-:Y:S01]  /*14ba0*/  BSSY B1, `(.L_x_538) ;  /* 0x000000a000017945 */ /* 0x000fe20003800000 */
[----:B------:R-:W-:Y:S01]  /*14bb0*/  ISETP.GT.AND P1, PT, R0, 0xf9, P1 ;  /* 0x000000f90000780c */ /* 0x000fe20000f24270 */
[----:B------:R-:W-:-:S04]  /*14bc0*/  FMUL R5, R5, R16 ;  /* 0x0000001005057220 */ /* 0x000fc80000400000 */
[----:B------:R-:W-:-:S05]  /*14bd0*/  FFMA R5, R150, R2, R5 ;  /* 0x0000000296057223 */ /* 0x000fca0000000005 */
[----:B------:R-:W-:-:S04]  /*14be0*/  F2FP.BF16.F32.PACK_AB R5, RZ, R5 ;  /* 0x00000005ff05723e */ /* 0x000fc800000010ff */
[----:B-1--4-:R-:W-:Y:S01]  /*14bf0*/  PRMT R6, R5, 0x7610, R6 ;  /* 0x0000761005067816 */ /* 0x012fe20000000006 */
[----:B------:R-:W-:-:S05]  /*14c00*/  @P2 IMAD.MOV.U32 R5, RZ, RZ, R161 ;  /* 0x000000ffff052224 */ /* 0x000fca00078e00a1 */
[----:B------:R0:W-:Y:S01]  /*14c10*/  @P2 STG.E.U16 desc[UR36][R4.64+0x1f0], R6 ;  /* 0x0001f00604002986 */ /* 0x0001e2000c101524 */
[----:B------:R-:W-:Y:S05]  /*14c20*/  @!P1 BRA `(.L_x_539) ;  /* 0x0000000000049947 */ /* 0x000fea0003800000 */
[----:B------:R1:W5:Y:S02]  /*14c30*/  LDG.E.LTC128B.U16 R3, desc[UR36][R12.64+0x1f2] ;  /* 0x0001f2240c037981 */ /* 0x000364000c1e1520 */
.L_x_539:
[----:B------:R-:W-:Y:S05]  /*14c40*/  BSYNC B1 ;  /* 0x0000000000017941 */ /* 0x000fea0003800000 */
.L_x_538:
[----:B------:R-:W-:Y:S05]  /*14c50*/  @!P1 BRA `(.L_x_540) ;  /* 0x0000004c00b09947 */ /* 0x000fea0003800000 */
[----:B-----5:R-:W-:-:S04]  /*14c60*/  IMAD.U32 R3, R3, 0x10000, RZ ;  /* 0x0001000003037824 */ /* 0x020fc800078e00ff */
[----:B------:R-:W-:-:S04]  /*14c70*/  FMUL R0, R3, R16 ;  /* 0x0000001003007220 */ /* 0x000fc80000400000 */
[----:B------:R-:W-:-:S05]  /*14c80*/  FFMA R0, R151, R2, R0 ;  /* 0x0000000297007223 */ /* 0x000fca0000000000 */
[----:B------:R-:W-:-:S05]  /*14c90*/  F2FP.BF16.F32.PACK_AB R0, RZ, R0 ;  /* 0x00000000ff00723e */ /* 0x000fca00000010ff */
[----:B------:R4:W-:Y:S01]  /*14ca0*/  STG.E.U16 desc[UR36][R160.64+0x1f2], R0 ;  /* 0x0001f200a0007986 */ /* 0x0009e2000c101524 */
[----:B------:R-:W-:Y:S05]  /*14cb0*/  BRA `(.L_x_540) ;  /* 0x0000004c00987947 */ /* 0x000fea0003800000 */
.L_x_33:
[----:B------:R-:W2:Y:S01]  /*14cc0*/  LDL.LU R3, [R1] ;  /* 0x0000000001037983 */ /* 0x000ea20000300800 */
[----:B------:R-:W-:-:S03]  /*14cd0*/  ULDC.64 UR4, c[0x0][0x5c0] ;  /* 0x0001700000047ab9 */ /* 0x000fc60000000a00 */
[----:B------:R-:W3:Y:S04]  /*14ce0*/  LDL.LU R9, [R1+0x60] ;  /* 0x0000600001097983 */ /* 0x000ee80000300800 */
[----:B------:R-:W4:Y:S04]  /*14cf0*/  LDL.LU R11, [R1+0x8c] ;  /* 0x00008c00010b7983 */ /* 0x000f280000300800 */
[----:B------:R-:W5:Y:S04]  /*14d00*/  LDL.LU R12, [R1+0x90] ;  /* 0x00009000010c7983 */ /* 0x000f680000300800 */
        /* <DEDUP_REMOVED lines=74> */
[----:B------:R-:W5:Y:S01]  /*151b0*/  LDL.LU R161, [R1+0x1cc] ;  /* 0x0001cc0001a17983 */ /* 0x000f620000300800 */
[----:B--2---:R-:W-:-:S03]  /*151c0*/  FMUL R3, R3, R2 ;  /* 0x0000000203037220 */ /* 0x004fc60000400000 */
[----:B------:R-:W2:Y:S01]  /*151d0*/  LDL.LU R160, [R1+0x1d0] ;  /* 0x0001d00001a07983 */ /* 0x000ea20000300800 */
[----:B------:R-:W-:-:S03]  /*151e0*/  LEA R4, P0, R6, UR4, 0x1 ;  /* 0x0000000406047c11 */ /* 0x000fc6000f8008ff */
[----:B------:R-:W2:Y:S04]  /*151f0*/  LDL.LU R159, [R1+0x1d4] ;  /* 0x0001d400019f7983 */ /* 0x000ea80000300800 */
[----:B------:R-:W2:Y:S04]  /*15200*/  LDL.LU R158, [R1+0x1d8] ;  /* 0x0001d800019e7983 */ /* 0x000ea80000300800 */
[----:B------:R-:W2:Y:S04]  /*15210*/  LDL.LU R157, [R1+0x1dc] ;  /* 0x0001dc00019d7983 */ /* 0x000ea80000300800 */
[----:B------:R-:W2:Y:S01]  /*15220*/  LDL.LU R156, [R1+0x1e0] ;  /* 0x0001e000019c7983 */ /* 0x000ea20000300800 */
[----:B------:R-:W-:-:S03]  /*15230*/  LEA.HI.X R5, R6, UR5, R10, 0x1, P0 ;  /* 0x0000000506057c11 */ /* 0x000fc600080f0c0a */
[----:B------:R-:W2:Y:S01]  /*15240*/  LDL.LU R155, [R1+0x1e4] ;  /* 0x0001e400019b7983 */ /* 0x000ea20000300800 */
[----:B------:R-:W-:-:S03]  /*15250*/  F2FP.BF16.F32.PACK_AB R3, RZ, R3 ;  /* 0x00000003ff03723e */ /* 0x000fc600000010ff */
[----:B------:R-:W2:Y:S04]  /*15260*/  LDL.LU R154, [R1+0x1e8] ;  /* 0x0001e800019a7983 */ /* 0x000ea80000300800 */
[----:B------:R-:W2:Y:S04]  /*15270*/  LDL.LU R23, [R1+0x1ec] ;  /* 0x0001ec0001177983 */ /* 0x000ea80000300800 */
[----:B------:R-:W2:Y:S04]  /*15280*/  LDL.LU R22, [R1+0x1f0] ;  /* 0x0001f00001167983 */ /* 0x000ea80000300800 */
[----:B------:R-:W2:Y:S04]  /*15290*/  LDL.LU R21, [R1+0x1f4] ;  /* 0x0001f40001157983 */ /* 0x000ea80000300800 */
[----:B------:R-:W2:Y:S04]  /*152a0*/  LDL.LU R20, [R1+0x1f8] ;  /* 0x0001f80001147983 */ /* 0x000ea80000300800 */
[----:B------:R-:W2:Y:S04]  /*152b0*/  LDL.LU R19, [R1+0x1fc] ;  /* 0x0001fc0001137983 */ /* 0x000ea80000300800 */
[----:B------:R-:W3:Y:S04]  /*152c0*/  LDL.LU R7, [R1+0x8] ;  /* 0x0000080001077983 */ /* 0x000ee80000300800 */
[----:B------:R-:W4:Y:S04]  /*152d0*/  LDL.LU R6, [R1+0xc] ;  /* 0x00000c0001067983 */ /* 0x000f280000300800 */
[----:B------:R0:W-:Y:S04]  /*152e0*/  @P1 STG.E.U16 desc[UR36][R4.64], R3 ;  /* 0x0000000304001986 */ /* 0x0001e8000c101524 */
[----:B0-----:R-:W5:Y:S01]  /*152f0*/  LDL.LU R3, [R1+0x4] ;  /* 0x0000040001037983 */ /* 0x001f620000300800 */
[----:B------:R-:W-:Y:S01]  /*15300*/  ISETP.GT.AND P0, PT, R0, 0x1, P3 ;  /* 0x000000010000780c */ /* 0x000fe20001f04270 */
[----:B------:R-:W-:Y:S01]  /*15310*/  USHF.L.U32 UR5, UR8, 0x4, URZ ;  /* 0x0000000408057899 */ /* 0x000fe2000800063f */
[----:B------:R-:W-:Y:S01]  /*15320*/  ISETP.GT.AND P2, PT, R153, 0x8, PT ;  /* 0x000000089900780c */ /* 0x000fe20003f44270 */
[----:B------:R-:W-:Y:S01]  /*15330*/  USHF.L.U64.HI UR4, UR8, 0x4, UR9 ;  /* 0x0000000408047899 */ /* 0x000fe20008010209 */
[----:B---3--:R-:W-:-:S05]  /*15340*/  FMUL R7, R7, R2 ;  /* 0x0000000207077220 */ /* 0x008fca0000400000 */
[----:B------:R-:W-:-:S04]  /*15350*/  F2FP.BF16.F32.PACK_AB R7, RZ, R7 ;  /* 0x00000007ff07723e */ /* 0x000fc800000010ff */
[----:B------:R-:W-:Y:S01]  /*15360*/  PRMT R8, R7, 0x7610, R8 ;  /* 0x0000761007087816 */ /* 0x000fe20000000008 */
[----:B-----5:R-:W-:-:S05]  /*15370*/  FMUL R3, R3, R2 ;  /* 0x0000000203037220 */ /* 0x020fca0000400000 */
[----:B------:R-:W-:-:S05]  /*15380*/  F2FP.BF16.F32.PACK_AB R3, RZ, R3 ;  /* 0x00000003ff03723e */ /* 0x000fca00000010ff */
[----:B------:R4:W-:Y:S01]  /*15390*/  @P0 STG.E.U16 desc[UR36][R4.64+0x2], R3 ;  /* 0x0000020304000986 */ /* 0x0009e2000c101524 */
[----:B------:R-:W-:Y:S01]  /*153a0*/  ISETP.GT.AND P0, PT, R0, RZ, P2 ;  /* 0x000000ff0000720c */ /* 0x000fe20001704270 */
[----:B----4-:R-:W-:Y:S01]  /*153b0*/  FMUL R3, R6, R2 ;  /* 0x0000000206037220 */ /* 0x010fe20000400000 */
[----:B------:R-:W-:-:S04]  /*153c0*/  IADD3 R6, P1, R4, UR5, RZ ;  /* 0x0000000504067c10 */ /* 0x000fc8000ff3e0ff */
[----:B------:R-:W-:Y:S02]  /*153d0*/  IADD3.X R7, R5, UR4, RZ, P1, !PT ;  /* 0x0000000405077c10 */ /* 0x000fe40008ffe4ff */
[----:B------:R-:W-:-:S05]  /*153e0*/  F2FP.BF16.F32.PACK_AB R3, RZ, R3 ;  /* 0x00000003ff03723e */ /* 0x000fca00000010ff */
[----:B------:R0:W-:Y:S01]  /*153f0*/  @P0 STG.E.U16 desc[UR36][R6.64], R8 ;  /* 0x0000000806000986 */ /* 0x0001e2000c101524 */
[----:B------:R-:W-:-:S03]  /*15400*/  ISETP.GT.AND P0, PT, R0, 0x1, P2 ;  /* 0x000000010000780c */ /* 0x000fc60001704270 */
[----:B0-----:R-:W3:Y:S10]  /*15410*/  LDL.LU R8, [R1+0x50] ;  /* 0x0000500001087983 */ /* 0x001ef40000300800 */
[----:B------:R0:W-:Y:S04]  /*15420*/  @P0 STG.E.U16 desc[UR36][R6.64+0x2], R3 ;  /* 0x0000020306000986 */ /* 0x0001e8000c101524 */
[----:B0-----:R-:W4:Y:S01]  /*15430*/  LDL.LU R3, [R1+0x10] ;  /* 0x0000100001037983 */ /* 0x001f220000300800 */
[----:B------:R-:W-:Y:S01]  /*15440*/  ISETP.GT.AND P0, PT, R0, 0x8, P3 ;  /* 0x000000080000780c */ /* 0x000fe20001f04270 */
[----:B----4-:R-:W-:-:S05]  /*15450*/  FMUL R3, R3, R2 ;  /* 0x0000000203037220 */ /* 0x010fca0000400000 */
[----:B------:R-:W-:-:S07]  /*15460*/  F2FP.BF16.F32.PACK_AB R3, RZ, R3 ;  /* 0x00000003ff03723e */ /* 0x000fce00000010ff */
        /* <DEDUP_REMOVED lines=73> */
[----:B---3--:R-:W-:-:S05]  /*15900*/  FMUL R8, R8, R2 ;  /* 0x0000000208087220 */ /* 0x008fca0000400000 */
[----:B------:R-:W-:Y:S01]  /*15910*/  F2FP.BF16.F32.PACK_AB R8, RZ, R8 ;  /* 0x00000008ff08723e */ /* 0x000fe200000010ff */
[----:B----4-:R-:W-:-:S05]  /*15920*/  FMUL R3, R3, R2 ;  /* 0x0000000203037220 */ /* 0x010fca0000400000 */
[----:B------:R-:W-:-:S05]  /*15930*/  F2FP.BF16.F32.PACK_AB R3, RZ, R3 ;  /* 0x00000003ff03723e */ /* 0x000fca00000010ff */
[----:B------:R0:W-:Y:S01]  /*15940*/  @P0 STG.E.U16 desc[UR36][R6.64+0x42], R3 ;  /* 0x0000420306000986 */ /* 0x0001e2000c101524 */
[----:B------:R-:W-:-:S03]  /*15950*/  ISETP.GT.AND P0, PT, R0, 0x28, P3 ;  /* 0x000000280000780c */ /* 0x000fc60001f04270 */
[----:B0-----:R-:W3:Y:S01]  /*15960*/  LDL.LU R3, [R1+0x54] ;  /* 0x0000540001037983 */ /* 0x001ee20000300800 */
[----:B------:R-:W-:-:S09]  /*15970*/  ISETP.GT.AND P1, PT, R0, 0x29, P3 ;  /* 0x000000290000780c */ /* 0x000fd20001f24270 */
[----:B------:R0:W-:Y:S04]  /*15980*/  @P0 STG.E.U16 desc[UR36][R4.64+0x50], R8 ;  /* 0x0000500804000986 */ /* 0x0001e8000c101524 */
[----:B0-----:R-:W4:Y:S01]  /*15990*/  LDL.LU R8, [R1+0x58] ;  /* 0x0000580001087983 */ /* 0x001f220000300800 */
[----:B---3--:R-:W-:-:S05]  /*159a0*/  FMUL R3, R3, R2 ;  /* 0x0000000203037220 */ /* 0x008fca0000400000 */
[----:B------:R-:W-:-:S05]  /*159b0*/  F2FP.BF16.F32.PACK_AB R3, RZ, R3 ;  /* 0x00000003ff03723e */ /* 0x000fca00000010ff */
[----:B------:R0:W-:Y:S01]  /*159c0*/  @P1 STG.E.U16 desc[UR36][R4.64+0x52], R3 ;  /* 0x0000520304001986 */ /* 0x0001e2000c101524 */
[----:B----4-:R-:W-:-:S05]  /*159d0*/  FMUL R8, R8, R2 ;  /* 0x0000000208087220 */ /* 0x010fca0000400000 */
[----:B------:R-:W-:Y:S01]  /*159e0*/  F2FP.BF16.F32.PACK_AB R8, RZ, R8 ;  /* 0x00000008ff08723e */ /* 0x000fe200000010ff */
[----:B0-----:R-:W3:Y:S03]  /*159f0*/  LDL.LU R3, [R1+0x5c] ;  /* 0x00005c0001037983 */ /* 0x001ee60000300800 */
[----:B------:R-:W-:Y:S02]  /*15a00*/  PRMT R10, R8, 0x7610, R10 ;  /* 0x00007610080a7816 */ /* 0x000fe4000000000a */
[----:B------:R-:W4:Y:S01]  /*15a10*/  LDL.LU R8, [R1+0x64] ;  /* 0x0000640001087983 */ /* 0x000f220000300800 */
[C---:B------:R-:W-:Y:S02]  /*15a20*/  ISETP.GT.AND P1, PT, R0.reuse, 0x28, P2 ;  /* 0x000000280000780c */ /* 0x040fe40001724270 */
[C---:B------:R-:W-:Y:S02]  /*15a30*/  ISETP.GT.AND P4, PT, R0.reuse, 0x29, P2 ;  /* 0x000000290000780c */ /* 0x040fe40001784270 */
[C---:B------:R-:W-:Y:S01]  /*15a40*/  ISETP.GT.AND P5, PT, R0.reuse, 0x30, P3 ;  /* 0x000000300000780c */ /* 0x040fe20001fa4270 */
[----:B------:R-:W-:Y:S01]  /*15a50*/  FMUL R9, R9, R2 ;  /* 0x0000000209097220 */ /* 0x000fe20000400000 */
[----:B------:R-:W-:-:S04]  /*15a60*/  ISETP.GT.AND P0, PT, R0, 0x31, P3 ;  /* 0x000000310000780c */ /* 0x000fc80001f04270 */
[----:B------:R-:W-:-:S03]  /*15a70*/  F2FP.BF16.F32.PACK_AB R9, RZ, R9 ;  /* 0x00000009ff09723e */ /* 0x000fc600000010ff */
[----:B------:R0:W-:Y:S04]  /*15a80*/  @P1 STG.E.U16 desc[UR36][R6.64+0x50], R10 ;  /* 0x0000500a06001986 */ /* 0x0001e8000c101524 */
[----:B0-----:R-:W5:Y:S01]  /*15a90*/  LDL.LU R10, [R1+0x74] ;  /* 0x00007400010a7983 */ /* 0x001f620000300800 */
[----:B---3--:R-:W-:-:S05]  /*15aa0*/  FMUL R3, R3, R2 ;  /* 0x0000000203037220 */ /* 0x008fca0000400000 */
[----:B------:R-:W-:Y:S01]  /*15ab0*/  F2FP.BF16.F32.PACK_AB R3, RZ, R3 ;  /* 0x00000003ff03723e */ /* 0x000fe200000010ff */
[----:B----4-:R-:W-:-:S04]  /*15ac0*/  FMUL R8, R8, R2 ;  /* 0x0000000208087220 */ /* 0x010fc80000400000 */
[----:B------:R0:W-:Y:S04]  /*15ad0*/  @P4 STG.E.U16 desc[UR36][R6.64+0x52], R3 ;  /* 0x0000520306004986 */ /* 0x0001e8000c101524 */
[----:B------:R1:W-:Y:S01]  /*15ae0*/  @P5 STG.E.U16 desc[UR36][R4.64+0x60], R9 ;  /* 0x0000600904005986 */ /* 0x0003e2000c101524 */
[----:B0-----:R-:W-:-:S03]  /*15af0*/  F2FP.BF16.F32.PACK_AB R3, RZ, R8 ;  /* 0x00000008ff03723e */ /* 0x001fc600000010ff */
[----:B------:R-:W3:Y:S01]  /*15b00*/  LDL.LU R8, [R1+0x68] ;  /* 0x0000680001087983 */ /* 0x000ee20000300800 */
[----:B-1----:R-:W-:-:S03]  /*15b10*/  PRMT R9, R3, 0x7610, R9 ;  /* 0x0000761003097816 */ /* 0x002fc60000000009 */
[----:B------:R-:W4:Y:S04]  /*15b20*/  LDL.LU R3, [R1+0x6c] ;  /* 0x00006c0001037983 */ /* 0x000f280000300800 */
[----:B------:R0:W-:Y:S04]  /*15b30*/  @P0 STG.E.U16 desc[UR36][R4.64+0x62], R9 ;  /* 0x0000620904000986 */ /* 0x0001e8000c101524 */
[----:B0-----:R-:W2:Y:S01]  /*15b40*/  LDL.LU R9, [R1+0x70] ;  /* 0x0000700001097983 */ /* 0x001ea20000300800 */
[----:B------:R-:W-:Y:S01]  /*15b50*/  ISETP.GT.AND P1, PT, R0, 0x30, P2 ;  /* 0x000000300000780c */ /* 0x000fe20001724270 */
[----:B---3--:R-:W-:-:S05]  /*15b60*/  FMUL R8, R8, R2 ;  /* 0x0000000208087220 */ /* 0x008fca0000400000 */
[----:B------:R-:W-:-:S07]  /*15b70*/  F2FP.BF16.F32.PACK_AB R8, RZ, R8 ;  /* 0x00000008ff08723e */ /* 0x000fce00000010ff */
[----:B------:R0:W-:Y:S01]  /*15b80*/  @P1 STG.E.U16 desc[UR36][R6.64+0x60], R8 ;  /* 0x0000600806001986 */ /* 0x0001e2000c101524 */
[----:B--2---:R-:W-:-:S05]  /*15b90*/  FMUL R9, R9, R2 ;  /* 0x0000000209097220 */ /* 0x004fca0000400000 */
[----:B0-----:R-:W-:-:S04]  /*15ba0*/  F2FP.BF16.F32.PACK_AB R8, RZ, R9 ;  /* 0x00000009ff08723e */ /* 0x001fc800000010ff */
[----:B------:R-:W-:Y:S02]  /*15bb0*/  PRMT R9, R8, 0x7610, R9 ;  /* 0x0000761008097816 */ /* 0x000fe40000000009 */
[----:B------:R-:W2:Y:S01]  /*15bc0*/  LDL.LU R8, [R1+0x78] ;  /* 0x0000780001087983 */ /* 0x000ea20000300800 */
[C---:B------:R-:W-:Y:S01]  /*15bd0*/  ISETP.GT.AND P4, PT, R0.reuse, 0x31, P2 ;  /* 0x000000310000780c */ /* 0x040fe20001784270 */
[-C--:B----4-:R-:W-:Y:S01]  /*15be0*/  FMUL R3, R3, R2.reuse ;  /* 0x0000000203037220 */ /* 0x090fe20000400000 */
[----:B------:R-:W-:Y:S01]  /*15bf0*/  ISETP.GT.AND P5, PT, R0, 0x38, P3 ;  /* 0x000000380000780c */ /* 0x000fe20001fa4270 */
[----:B-----5:R-:W-:-:S03]  /*15c00*/  FMUL R10, R10, R2 ;  /* 0x000000020a0a7220 */ /* 0x020fc60000400000 */
[----:B------:R-:W-:Y:S02]  /*15c10*/  F2FP.BF16.F32.PACK_AB R3, RZ, R3 ;  /* 0x00000003ff03723e */ /* 0x000fe400000010ff */
[----:B------:R-:W-:-:S05]  /*15c20*/  ISETP.GT.AND P6, PT, R0, 0x39, P3 ;  /* 0x000000390000780c */ /* 0x000fca0001fc4270 */
[----:B------:R0:W-:Y:S04]  /*15c30*/  @P4 STG.E.U16 desc[UR36][R6.64+0x62], R3 ;  /* 0x0000620306004986 */ /* 0x0001e8000c101524 */
[----:B------:R1:W-:Y:S01]  /*15c40*/  @P5 STG.E.U16 desc[UR36][R4.64+0x70], R9 ;  /* 0x0000700904005986 */ /* 0x0003e2000c101524 */
[----:B0-----:R-:W-:-:S04]  /*15c50*/  F2FP.BF16.F32.PACK_AB R3, RZ, R10 ;  /* 0x0000000aff03723e */ /* 0x001fc800000010ff */
[----:B------:R-:W-:Y:S01]  /*15c60*/  PRMT R10, R3, 0x7610, R10 ;  /* 0x00007610030a7816 */ /* 0x000fe2000000000a */
[----:B-1----:R-:W3:Y:S04]  /*15c70*/  LDL.LU R9, [R1+0x80] ;  /* 0x0000800001097983 */ /* 0x002ee80000300800 */
[----:B------:R0:W-:Y:S01]  /*15c80*/  @P6 STG.E.U16 desc[UR36][R4.64+0x72], R10 ;  /* 0x0000720a04006986 */ /* 0x0001e2000c101524 */
[----:B--2---:R-:W-:-:S05]  /*15c90*/  FMUL R8, R8, R2 ;  /* 0x0000000208087220 */ /* 0x004fca0000400000 */
[----:B------:R-:W-:Y:S02]  /*15ca0*/  F2FP.BF16.F32.PACK_AB R3, RZ, R8 ;  /* 0x00000008ff03723e */ /* 0x000fe400000010ff */
[----:B------:R-:W2:Y:S02]  /*15cb0*/  LDL.LU R8, [R1+0x7c] ;  /* 0x00007c0001087983 */ /* 0x000ea40000300800 */
[----:B0-----:R-:W-:Y:S02]  /*15cc0*/  PRMT R10, R3, 0x7610, R10 ;  /* 0x00007610030a7816 */ /* 0x001fe4000000000a */
[----:B------:R-:W4:Y:S01]  /*15cd0*/  LDL.LU R3, [R1+0x84] ;  /* 0x0000840001037983 */ /* 0x000f220000300800 */
[C---:B------:R-:W-:Y:S02]  /*15ce0*/  ISETP.GT.AND P0, PT, R0.reuse, 0x38, P2 ;  /* 0x000000380000780c */ /* 0x040fe40001704270 */
[C---:B------:R-:W-:Y:S02]  /*15cf0*/  ISETP.GT.AND P1, PT, R0.reuse, 0x39, P2 ;  /* 0x000000390000780c */ /* 0x040fe40001724270 */
[----:B------:R-:W-:-:S02]  /*15d00*/  ISETP.GT.AND P4, PT, R0, 0x40, P3 ;  /* 0x000000400000780c */ /* 0x000fc40001f84270 */
[----:B------:R-:W-:-:S07]  /*15d10*/  ISETP.GT.AND P5, PT, R0, 0x41, P3 ;  /* 0x000000410000780c */ /* 0x000fce0001fa4270 */
[----:B------:R0:W-:Y:S01]  /*15d20*/  @P0 STG.E.U16 desc[UR36][R6.64+0x70], R10 ;  /* 0x0000700a06000986 */ /* 0x0001e2000c101524 */
[----:B---3--:R-:W-:-:S05]  /*15d30*/  FMUL R9, R9, R2 ;  /* 0x0000000209097220 */ /* 0x008fca0000400000 */
[----:B------:R-:W-:Y:S01]  /*15d40*/  F2FP.BF16.F32.PACK_AB R9, RZ, R9 ;  /* 0x00000009ff09723e */ /* 0x000fe200000010ff */
[-C--:B--2---:R-:W-:Y:S01]  /*15d50*/  FMUL R8, R8, R2.reuse ;  /* 0x0000000208087220 */ /* 0x084fe20000400000 */
[----:B----4-:R-:W-:-:S04]  /*15d60*/  FMUL R3, R3, R2 ;  /* 0x0000000203037220 */ /* 0x010fc80000400000 */
[----:B------:R-:W-:-:S04]  /*15d70*/  F2FP.BF16.F32.PACK_AB R8, RZ, R8 ;  /* 0x00000008ff08723e */ /* 0x000fc800000010ff */
[----:B0-----:R-:W-:Y:S02]  /*15d80*/  PRMT R10, R8, 0x7610, R10 ;  /* 0x00007610080a7816 */ /* 0x001fe4000000000a */
[----:B------:R-:W-:Y:S01]  /*15d90*/  F2FP.BF16.F32.PACK_AB R3, RZ, R3 ;  /* 0x00000003ff03723e */ /* 0x000fe200000010ff */
[----:B------:R-:W2:Y:S04]  /*15da0*/  LDL.LU R8, [R1+0x88] ;  /* 0x0000880001087983 */ /* 0x000ea80000300800 */
[----:B------:R-:W-:Y:S04]  /*15db0*/  @P1 STG.E.U16 desc[UR36][R6.64+0x72], R10 ;  /* 0x0000720a06001986 */ /* 0x000fe8000c101524 */
[----:B------:R0:W-:Y:S04]  /*15dc0*/  @P4 STG.E.U16 desc[UR36][R4.64+0x80], R9 ;  /* 0x0000800904004986 */ /* 0x0001e8000c101524 */
[----:B------:R1:W-:Y:S04]  /*15dd0*/  @P5 STG.E.U16 desc[UR36][R4.64+0x82], R3 ;  /* 0x0000820304005986 */ /* 0x0003e8000c101524 */
[----:B0-----:R-:W3:Y:S04]  /*15de0*/  LDL.LU R9, [R1+0x94] ;  /* 0x0000940001097983 */ /* 0x001ee80000300800 */
[----:B-1----:R-:W4:Y:S01]  /*15df0*/  LDL.LU R3, [R1+0x98] ;  /* 0x0000980001037983 */ /* 0x002f220000300800 */
[----:B------:R-:W-:Y:S01]  /*15e00*/  ISETP.GT.AND P0, PT, R0, 0x40, P2 ;  /* 0x000000400000780c */ /* 0x000fe20001704270 */
[----:B--2---:R-:W-:-:S05]  /*15e10*/  FMUL R8, R8, R2 ;  /* 0x0000000208087220 */ /* 0x004fca0000400000 */
[----:B------:R-:W-:-:S07]  /*15e20*/  F2FP.BF16.F32.PACK_AB R8, RZ, R8 ;  /* 0x00000008ff08723e */ /* 0x000fce00000010ff */
[----:B------:R0:W-:Y:S01]  /*15e30*/  @P0 STG.E.U16 desc[UR36][R6.64+0x80], R8 ;  /* 0x0000800806000986 */ /* 0x0001e2000c101524 */
[----:B----4-:R-:W-:-:S05]  /*15e40*/  FMUL R3, R3, R2 ;  /* 0x0000000203037220 */ /* 0x010fca0000400000 */
[----:B0-----:R-:W-:Y:S02]  /*15e50*/  F2FP.BF16.F32.PACK_AB R8, RZ, R3 ;  /* 0x00000003ff08723e */ /* 0x001fe400000010ff */
[----:B------:R-:W2:Y:S02]  /*15e60*/  LDL.LU R3, [R1+0x9c] ;  /* 0x00009c0001037983 */ /* 0x000ea40000300800 */
[----:B------:R-:W-:Y:S02]  /*15e70*/  PRMT R13, R8, 0x7610, R13 ;  /* 0x00007610080d7816 */ /* 0x000fe4000000000d */
[----:B------:R-:W4:Y:S01]  /*15e80*/  LDL.LU R8, [R1+0xa0] ;  /* 0x0000a00001087983 */ /* 0x000f220000300800 */
[C---:B------:R-:W-:Y:S01]  /*15e90*/  ISETP.GT.AND P1, PT, R0.reuse, 0x41, P2 ;  /* 0x000000410000780c */ /* 0x040fe20001724270 */
[-C--:B---3--:R-:W-:Y:S01]  /*15ea0*/  FMUL R9, R9, R2.reuse ;  /* 0x0000000209097220 */ /* 0x088fe20000400000 */
[-C--:B------:R-:W-:Y:S01]  /*15eb0*/  FMUL R11, R11, R2.reuse ;  /* 0x000000020b0b7220 */ /* 0x080fe20000400000 */
[----:B------:R-:W-:Y:S01]  /*15ec0*/  ISETP.GT.AND P4, PT, R0, 0x48, P3 ;  /* 0x000000480000780c */ /* 0x000fe20001f84270 */
[----:B------:R-:W-:-:S02]  /*15ed0*/  FMUL R12, R12, R2 ;  /* 0x000000020c0c7220 */ /* 0x000fc40000400000 */
[----:B------:R-:W-:Y:S02]  /*15ee0*/  F2FP.BF16.F32.PACK_AB R9, RZ, R9 ;  /* 0x00000009ff09723e */ /* 0x000fe400000010ff */
[----:B------:R-:W-:Y:S02]  /*15ef0*/  F2FP.BF16.F32.PACK_AB R11, RZ, R11 ;  /* 0x0000000bff0b723e */ /* 0x000fe400000010ff */
[----:B------:R-:W-:Y:S02]  /*15f00*/  F2FP.BF16.F32.PACK_AB R10, RZ, R12 ;  /* 0x0000000cff0a723e */ /* 0x000fe400000010ff */
[----:B------:R-:W-:Y:S02]  /*15f10*/  PRMT R12, R9, 0x7610, R12 ;  /* 0x00007610090c7816 */ /* 0x000fe4000000000c */
[C---:B------:R-:W-:Y:S01]  /*15f20*/  ISETP.GT.AND P5, PT, R0.reuse, 0x49, P3 ;  /* 0x000000490000780c */ /* 0x040fe20001fa4270 */
[----:B------:R-:W-:Y:S01]  /*15f30*/  @P1 STG.E.U16 desc[UR36][R6.64+0x82], R11 ;  /* 0x0000820b06001986 */ /* 0x000fe2000c101524 */
[----:B------:R-:W-:-:S02]  /*15f40*/  ISETP.GT.AND P0, PT, R0, 0x48, P2 ;  /* 0x000000480000780c */ /* 0x000fc40001704270 */
[C---:B------:R-:W-:Y:S01]  /*15f50*/  ISETP.GT.AND P1, PT, R0.reuse, 0x49, P2 ;  /* 0x000000490000780c */ /* 0x040fe20001724270 */
[----:B------:R0:W-:Y:S01]  /*15f60*/  @P4 STG.E.U16 desc[UR36][R4.64+0x90], R10 ;  /* 0x0000900a04004986 */ /* 0x0001e2000c101524 */
[----:B------:R-:W-:-:S07]  /*15f70*/  ISETP.GT.AND P4, PT, R0, 0x50, P3 ;  /* 0x000000500000780c */ /* 0x000fce0001f84270 */
[----:B------:R1:W-:Y:S01]  /*15f80*/  @P5 STG.E.U16 desc[UR36][R4.64+0x92], R12 ;  /* 0x0000920c04005986 */ /* 0x0003e2000c101524 */
[----:B------:R-:W-:-:S03]  /*15f90*/  ISETP.GT.AND P5, PT, R0, 0x51, P3 ;  /* 0x000000510000780c */ /* 0x000fc60001fa4270 */
[----:B------:R3:W-:Y:S01]  /*15fa0*/  @P0 STG.E.U16 desc[UR36][R6.64+0x90], R13 ;  /* 0x0000900d06000986 */ /* 0x0007e2000c101524 */
[C---:B------:R-:W-:Y:S02]  /*15fb0*/  ISETP.GT.AND P0, PT, R0.reuse, 0x51, P2 ;  /* 0x000000510000780c */ /* 0x040fe40001704270 */
[----:B------:R-:W-:Y:S01]  /*15fc0*/  ISETP.GT.AND P6, PT, R0, 0x71, P3 ;  /* 0x000000710000780c */ /* 0x000fe20001fc4270 */
[----:B--2---:R-:W-:-:S05]  /*15fd0*/  FMUL R3, R3, R2 ;  /* 0x0000000203037220 */ /* 0x004fca0000400000 */
[----:B------:R-:W-:Y:S01]  /*15fe0*/  F2FP.BF16.F32.PACK_AB R9, RZ, R3 ;  /* 0x00000003ff09723e */ /* 0x000fe200000010ff */
[-C--:B----4-:R-:W-:Y:S01]  /*15ff0*/  FMUL R3, R8, R2.reuse ;  /* 0x0000000208037220 */ /* 0x090fe20000400000 */
[----:B------:R-:W-:-:S04]  /*16000*/  FMUL R8, R235, R2 ;  /* 0x00000002eb087220 */ /* 0x000fc80000400000 */
[----:B------:R-:W-:Y:S02]  /*16010*/  F2FP.BF16.F32.PACK_AB R3, RZ, R3 ;  /* 0x00000003ff03723e */ /* 0x000fe400000010ff */
[----:B0-----:R-:W-:Y:S02]  /*16020*/  PRMT R10, R9, 0x7610, R10 ;  /* 0x00007610090a7816 */ /* 0x001fe4000000000a */
[----:B------:R-:W-:Y:S01]  /*16030*/  PRMT R11, R3, 0x7610, R11 ;  /* 0x00007610030b7816 */ /* 0x000fe2000000000b */
[----:B------:R-:W-:Y:S01]  /*16040*/  FMUL R3, R233, R2 ;  /* 0x00000002e9037220 */ /* 0x000fe20000400000 */
[----:B------:R-:W-:Y:S01]  /*16050*/  F2FP.BF16.F32.PACK_AB R8, RZ, R8 ;  /* 0x00000008ff08723e */ /* 0x000fe200000010ff */
[----:B------:R-:W-:Y:S01]  /*16060*/  FMUL R9, R234, R2 ;  /* 0x00000002ea097220 */ /* 0x000fe20000400000 */
[----:B------:R0:W-:Y:S02]  /*16070*/  @P1 STG.E.U16 desc[UR36][R6.64+0x92], R10 ;  /* 0x0000920a06001986 */ /* 0x0001e4000c101524 */
[----:B-1----:R-:W-:-:S02]  /*16080*/  PRMT R12, R8, 0x7610, R12 ;  /* 0x00007610080c7816 */ /* 0x002fc4000000000c */
[----:B------:R-:W-:Y:S01]  /*16090*/  F2FP.BF16.F32.PACK_AB R8, RZ, R3 ;  /* 0x00000003ff08723e */ /* 0x000fe200000010ff */
[-C--:B------:R-:W-:Y:S01]  /*160a0*/  FMUL R3, R232, R2.reuse ;  /* 0x00000002e8037220 */ /* 0x080fe20000400000 */
[C---:B------:R-:W-:Y:S02]  /*160b0*/  ISETP.GT.AND P1, PT, R0.reuse, 0x50, P2 ;  /* 0x000000500000780c */ /* 0x040fe40001724270 */
[----:B------:R-:W-:Y:S01]  /*160c0*/  F2FP.BF16.F32.PACK_AB R9, RZ, R9 ;  /* 0x00000009ff09723e */ /* 0x000fe200000010ff */
[----:B------:R1:W-:Y:S01]  /*160d0*/  @P4 STG.E.U16 desc[UR36][R4.64+0xa0], R11 ;  /* 0x0000a00b04004986 */ /* 0x0003e2000c101524 */
[----:B------:R-:W-:Y:S02]  /*160e0*/  ISETP.GT.AND P4, PT, R0, 0x58, P3 ;  /* 0x000000580000780c */ /* 0x000fe40001f84270 */
[----:B---3--:R-:W-:Y:S02]  /*160f0*/  PRMT R13, R9, 0x7610, R13 ;  /* 0x00007610090d7816 */ /* 0x008fe4000000000d */
[----:B------:R-:W-:Y:S01]  /*16100*/  F2FP.BF16.F32.PACK_AB R9, RZ, R3 ;  /* 0x00000003ff09723e */ /* 0x000fe200000010ff */
[-C--:B------:R-:W-:Y:S01]  /*16110*/  FMUL R3, R230, R2.reuse ;  /* 0x00000002e6037220 */ /* 0x080fe20000400000 */
[----:B------:R-:W-:Y:S01]  /*16120*/  PRMT R14, R8, 0x7610, R14 ;  /* 0x00007610080e7816 */ /* 0x000fe2000000000e */
[----:B------:R-:W-:Y:S01]  /*16130*/  FMUL R8, R231, R2 ;  /* 0x00000002e7087220 */ /* 0x000fe20000400000 */
[----:B------:R2:W-:Y:S01]  /*16140*/  @P5 STG.E.U16 desc[UR36][R4.64+0xa2], R12 ;  /* 0x0000a20c04005986 */ /* 0x0005e2000c101524 */
[----:B------:R-:W-:-:S02]  /*16150*/  ISETP.GT.AND P5, PT, R0, 0x59, P3 ;  /* 0x000000590000780c */ /* 0x000fc40001fa4270 */
[----:B------:R-:W-:Y:S01]  /*16160*/  F2FP.BF16.F32.PACK_AB R3, RZ, R3 ;  /* 0x00000003ff03723e */ /* 0x000fe200000010ff */
[----:B------:R-:W-:Y:S01]  /*16170*/  @P1 STG.E.U16 desc[UR36][R6.64+0xa0], R13 ;  /* 0x0000a00d06001986 */ /* 0x000fe2000c101524 */
[----:B0-----:R-:W-:Y:S01]  /*16180*/  F2FP.BF16.F32.PACK_AB R10, RZ, R8 ;  /* 0x00000008ff0a723e */ /* 0x001fe200000010ff */
[-C--:B------:R-:W-:Y:S01]  /*16190*/  FMUL R8, R229, R2.reuse ;  /* 0x00000002e5087220 */ /* 0x080fe20000400000 */
[----:B-1----:R-:W-:Y:S01]  /*161a0*/  PRMT R11, R3, 0x7610, R11 ;  /* 0x00007610030b7816 */ /* 0x002fe2000000000b */
[----:B------:R-:W-:Y:S01]  /*161b0*/  @P0 STG.E.U16 desc[UR36][R6.64+0xa2], R14 ;  /* 0x0000a20e06000986 */ /* 0x000fe2000c101524 */
[----:B------:R-:W-:Y:S01]  /*161c0*/  ISETP.GT.AND P0, PT, R0, 0x58, P2 ;  /* 0x000000580000780c */ /* 0x000fe20001704270 */
[----:B------:R-:W-:Y:S01]  /*161d0*/  FMUL R3, R228, R2 ;  /* 0x00000002e4037220 */ /* 0x000fe20000400000 */
[C---:B------:R-:W-:Y:S01]  /*161e0*/  ISETP.GT.AND P1, PT, R0.reuse, 0x59, P2 ;  /* 0x000000590000780c */ /* 0x040fe20001724270 */
[----:B------:R0:W-:Y:S01]  /*161f0*/  @P4 STG.E.U16 desc[UR36][R4.64+0xb0], R9 ;  /* 0x0000b00904004986 */ /* 0x0001e2000c101524 */
[----:B------:R-:W-:-:S02]  /*16200*/  ISETP.GT.AND P4, PT, R0, 0x60, P3 ;  /* 0x000000600000780c */ /* 0x000fc40001f84270 */
[----:B------:R-:W-:Y:S01]  /*16210*/  F2FP.BF16.F32.PACK_AB R8, RZ, R8 ;  /* 0x00000008ff08723e */ /* 0x000fe200000010ff */
[----:B------:R1:W-:Y:S03]  /*16220*/  @P5 STG.E.U16 desc[UR36][R4.64+0xb2], R10 ;  /* 0x0000b20a04005986 */ /* 0x0003e6000c101524 */
[----:B--2---:R-:W-:Y:S02]  /*16230*/  PRMT R12, R8, 0x7610, R12 ;  /* 0x00007610080c7816 */ /* 0x004fe4000000000c */
[----:B0-----:R-:W-:Y:S01]  /*16240*/  F2FP.BF16.F32.PACK_AB R9, RZ, R3 ;  /* 0x00000003ff09723e */ /* 0x001fe200000010ff */
[-C--:B------:R-:W-:Y:S01]  /*16250*/  FMUL R3, R227, R2.reuse ;  /* 0x00000002e3037220 */ /* 0x080fe20000400000 */
[-C--:B------:R-:W-:Y:S02]  /*16260*/  FMUL R8, R226, R2.reuse ;  /* 0x00000002e2087220 */ /* 0x080fe40000400000 */
[----:B-1----:R-:W-:Y:S01]  /*16270*/  PRMT R10, R9, 0x7610, R10 ;  /* 0x00007610090a7816 */ /* 0x002fe2000000000a */
[----:B------:R0:W-:Y:S01]  /*16280*/  @P0 STG.E.U16 desc[UR36][R6.64+0xb0], R11 ;  /* 0x0000b00b06000986 */ /* 0x0001e2000c101524 */
[----:B------:R-:W-:Y:S01]  /*16290*/  F2FP.BF16.F32.PACK_AB R3, RZ, R3 ;  /* 0x00000003ff03723e */ /* 0x000fe200000010ff */
[----:B------:R-:W-:Y:S01]  /*162a0*/  FMUL R9, R225, R2 ;  /* 0x00000002e1097220 */ /* 0x000fe20000400000 */
[C---:B------:R-:W-:Y:S01]  /*162b0*/  ISETP.GT.AND P5, PT, R0.reuse, 0x61, P3 ;  /* 0x000000610000780c */ /* 0x040fe20001fa4270 */
[----:B------:R1:W-:Y:S01]  /*162c0*/  @P1 STG.E.U16 desc[UR36][R6.64+0xb2], R12 ;  /* 0x0000b20c06001986 */ /* 0x0003e2000c101524 */
[----:B------:R-:W-:-:S03]  /*162d0*/  ISETP.GT.AND P1, PT, R0, 0x60, P2 ;  /* 0x000000600000780c */ /* 0x000fc60001724270 */
[----:B------:R-:W-:Y:S01]  /*162e0*/  @P4 STG.E.U16 desc[UR36][R4.64+0xc0], R10 ;  /* 0x0000c00a04004986 */ /* 0x000fe2000c101524 */
[----:B------:R-:W-:Y:S02]  /*162f0*/  ISETP.GT.AND P4, PT, R0, 0x61, P2 ;  /* 0x000000610000780c */ /* 0x000fe40001784270 */
[----:B------:R-:W-:Y:S02]  /*16300*/  F2FP.BF16.F32.PACK_AB R8, RZ, R8 ;  /* 0x00000008ff08723e */ /* 0x000fe400000010ff */
[----:B0-----:R-:W-:Y:S01]  /*16310*/  PRMT R11, R3, 0x7610, R11 ;  /* 0x00007610030b7816 */ /* 0x001fe2000000000b */
[-C--:B------:R-:W-:Y:S01]  /*16320*/  FMUL R3, R224, R2.reuse ;  /* 0x00000002e0037220 */ /* 0x080fe20000400000 */
[----:B------:R-:W-:Y:S02]  /*16330*/  F2FP.BF16.F32.PACK_AB R9, RZ, R9 ;  /* 0x00000009ff09723e */ /* 0x000fe400000010ff */
[----:B-1----:R-:W-:Y:S02]  /*16340*/  PRMT R12, R8, 0x7610, R12 ;  /* 0x00007610080c7816 */ /* 0x002fe4000000000c */
[----:B------:R-:W-:Y:S01]  /*16350*/  F2FP.BF16.F32.PACK_AB R8, RZ, R3 ;  /* 0x00000003ff08723e */ /* 0x000fe200000010ff */
[----:B------:R-:W-:Y:S01]  /*16360*/  FMUL R3, R223, R2 ;  /* 0x00000002df037220 */ /* 0x000fe20000400000 */
[----:B------:R-:W-:Y:S01]  /*16370*/  PRMT R13, R9, 0x7610, R13 ;  /* 0x00007610090d7816 */ /* 0x000fe2000000000d */
[----:B------:R0:W-:Y:S01]  /*16380*/  @P5 STG.E.U16 desc[UR36][R4.64+0xc2], R11 ;  /* 0x0000c20b04005986 */ /* 0x0001e2000c101524 */
[----:B------:R-:W-:-:S02]  /*16390*/  ISETP.GT.AND P0, PT, R0, 0x68, P3 ;  /* 0x000000680000780c */ /* 0x000fc40001f04270 */
[----:B------:R-:W-:Y:S01]  /*163a0*/  F2FP.BF16.F32.PACK_AB R9, RZ, R3 ;  /* 0x00000003ff09723e */ /* 0x000fe200000010ff */
[----:B------:R1:W-:Y:S01]  /*163b0*/  @P1 STG.E.U16 desc[UR36][R6.64+0xc0], R12 ;  /* 0x0000c00c06001986 */ /* 0x0003e2000c101524 */
[----:B------:R-:W-:-:S03]  /*163c0*/  FMUL R3, R221, R2 ;  /* 0x00000002dd037220 */ /* 0x000fc60000400000 */
[----:B------:R-:W-:Y:S01]  /*163d0*/  @P4 STG.E.U16 desc[UR36][R6.64+0xc2], R13 ;  /* 0x0000c20d06004986 */ /* 0x000fe2000c101524 */
[----:B------:R-:W-:Y:S02]  /*163e0*/  ISETP.GT.AND P4, PT, R0, 0x69, P3 ;  /* 0x000000690000780c */ /* 0x000fe40001f84270 */
[----:B------:R-:W-:Y:S01]  /*163f0*/  PRMT R14, R8, 0x7610, R14 ;  /* 0x00007610080e7816 */ /* 0x000fe2000000000e */
[-C--:B------:R-:W-:Y:S01]  /*16400*/  FMUL R8, R222, R2.reuse ;  /* 0x00000002de087220 */ /* 0x080fe20000400000 */
[----:B------:R-:W-:Y:S02]  /*16410*/  F2FP.BF16.F32.PACK_AB R3, RZ, R3 ;  /* 0x00000003ff03723e */ /* 0x000fe400000010ff */
[----:B------:R-:W-:Y:S01]  /*16420*/  ISETP.GT.AND P1, PT, R0, 0x68, P2 ;  /* 0x000000680000780c */ /* 0x000fe20001724270 */
[----:B------:R-:W-:Y:S01]  /*16430*/  @P0 STG.E.U16 desc[UR36][R4.64+0xd0], R14 ;  /* 0x0000d00e04000986 */ /* 0x000fe2000c101524 */
[----:B0-----:R-:W-:Y:S01]  /*16440*/  PRMT R11, R3, 0x7610, R11 ;  /* 0x00007610030b7816 */ /* 0x001fe2000000000b */
[----:B------:R-:W-:Y:S01]  /*16450*/  FMUL R3, R219, R2 ;  /* 0x00000002db037220 */ /* 0x000fe20000400000 */
[----:B------:R-:W-:Y:S01]  /*16460*/  F2FP.BF16.F32.PACK_AB R10, RZ, R8 ;  /* 0x00000008ff0a723e */ /* 0x000fe200000010ff */
[----:B------:R-:W-:Y:S01]  /*16470*/  FMUL R8, R220, R2 ;  /* 0x00000002dc087220 */ /* 0x000fe20000400000 */
[C---:B------:R-:W-:Y:S01]  /*16480*/  ISETP.GT.AND P0, PT, R0.reuse, 0x69, P2 ;  /* 0x000000690000780c */ /* 0x040fe20001704270 */
[----:B------:R0:W-:Y:S01]  /*16490*/  @P4 STG.E.U16 desc[UR36][R4.64+0xd2], R9 ;  /* 0x0000d20904004986 */ /* 0x0001e2000c101524 */
[----:B------:R-:W-:-:S02]  /*164a0*/  ISETP.GT.AND P5, PT, R0, 0x70, P3 ;  /* 0x000000700000780c */ /* 0x000fc40001fa4270 */
[----:B------:R-:W-:-:S04]  /*164b0*/  F2FP.BF16.F32.PACK_AB R8, RZ, R8 ;  /* 0x00000008ff08723e */ /* 0x000fc800000010ff */
[----:B-1----:R-:W-:Y:S02]  /*164c0*/  PRMT R12, R8, 0x7610, R12 ;  /* 0x00007610080c7816 */ /* 0x002fe4000000000c */
[----:B0-----:R-:W-:Y:S01]  /*164d0*/  F2FP.BF16.F32.PACK_AB R9, RZ, R3 ;  /* 0x00000003ff09723e */ /* 0x001fe200000010ff */
[-C--:B------:R-:W-:Y:S01]  /*164e0*/  FMUL R3, R218, R2.reuse ;  /* 0x00000002da037220 */ /* 0x080fe20000400000 */
[----:B------:R-:W-:Y:S01]  /*164f0*/  FMUL R8, R217, R2 ;  /* 0x00000002d9087220 */ /* 0x000fe20000400000 */
[----:B------:R0:W-:Y:S03]  /*16500*/  @P1 STG.E.U16 desc[UR36][R6.64+0xd0], R10 ;  /* 0x0000d00a06001986 */ /* 0x0001e6000c101524 */
[----:B------:R-:W-:Y:S01]  /*16510*/  F2FP.BF16.F32.PACK_AB R3, RZ, R3 ;  /* 0x00000003ff03723e */ /* 0x000fe200000010ff */
[----:B------:R1:W-:Y:S01]  /*16520*/  @P0 STG.E.U16 desc[UR36][R6.64+0xd2], R11 ;  /* 0x0000d20b06000986 */ /* 0x0003e2000c101524 */
[----:B------:R-:W-:-:S02]  /*16530*/  ISETP.GT.AND P1, PT, R0, 0x70, P2 ;  /* 0x000000700000780c */ /* 0x000fc40001724270 */
[----:B------:R-:W-:Y:S01]  /*16540*/  F2FP.BF16.F32.PACK_AB R8, RZ, R8 ;  /* 0x00000008ff08723e */ /* 0x000fe200000010ff */
[----:B------:R2:W-:Y:S01]  /*16550*/  @P5 STG.E.U16 desc[UR36][R4.64+0xe0], R12 ;  /* 0x0000e00c04005986 */ /* 0x0005e2000c101524 */
[----:B0-----:R-:W-:Y:S01]  /*16560*/  PRMT R10, R9, 0x7610, R10 ;  /* 0x00007610090a7816 */ /* 0x001fe2000000000a */
[-C--:B------:R-:W-:Y:S01]  /*16570*/  FMUL R9, R216, R2.reuse ;  /* 0x00000002d8097220 */ /* 0x080fe20000400000 */
[----:B-1----:R-:W-:Y:S01]  /*16580*/  PRMT R11, R3, 0x7610, R11 ;  /* 0x00007610030b7816 */ /* 0x002fe2000000000b */
[----:B------:R-:W-:-:S03]  /*16590*/  FMUL R3, R215, R2 ;  /* 0x00000002d7037220 */ /* 0x000fc60000400000 */
[----:B------:R-:W-:Y:S02]  /*165a0*/  F2FP.BF16.F32.PACK_AB R9, RZ, R9 ;  /* 0x00000009ff09723e */ /* 0x000fe400000010ff */
[----:B--2---:R-:W-:Y:S02]  /*165b0*/  PRMT R12, R8, 0x7610, R12 ;  /* 0x00007610080c7816 */ /* 0x004fe4000000000c */
[----:B------:R-:W-:Y:S01]  /*165c0*/  F2FP.BF16.F32.PACK_AB R8, RZ, R3 ;  /* 0x00000003ff08723e */ /* 0x000fe200000010ff */
[----:B------:R-:W-:Y:S01]  /*165d0*/  FMUL R3, R214, R2 ;  /* 0x00000002d6037220 */ /* 0x000fe20000400000 */
[C---:B------:R-:W-:Y:S02]  /*165e0*/  ISETP.GT.AND P4, PT, R0.reuse, 0x71, P2 ;  /* 0x000000710000780c */ /* 0x040fe40001784270 */
[----:B------:R-:W-:Y:S01]  /*165f0*/  ISETP.GT.AND P5, PT, R0, 0x78, P3 ;  /* 0x000000780000780c */ /* 0x000fe20001fa4270 */
[----:B------:R0:W-:Y:S01]  /*16600*/  @P6 STG.E.U16 desc[UR36][R4.64+0xe2], R10 ;  /* 0x0000e20a04006986 */ /* 0x0001e2000c101524 */
[----:B------:R-:W-:-:S02]  /*16610*/  PRMT R13, R9, 0x7610, R13 ;  /* 0x00007610090d7816 */ /* 0x000fc4000000000d */
[----:B------:R-:W-:Y:S01]  /*16620*/  F2FP.BF16.F32.PACK_AB R9, RZ, R3 ;  /* 0x00000003ff09723e */ /* 0x000fe200000010ff */
[----:B------:R1:W-:Y:S01]  /*16630*/  @P1 STG.E.U16 desc[UR36][R6.64+0xe0], R11 ;  /* 0x0000e00b06001986 */ /* 0x0003e2000c101524 */
[----:B------:R-:W-:Y:S01]  /*16640*/  ISETP.GT.AND P0, PT, R0, 0x79, P3 ;  /* 0x000000790000780c */ /* 0x000fe20001f04270 */
[-C--:B------:R-:W-:Y:S01]  /*16650*/  FMUL R3, R212, R2.reuse ;  /* 0x00000002d4037220 */ /* 0x080fe20000400000 */
[----:B------:R-:W-:Y:S02]  /*16660*/  ISETP.GT.AND P1, PT, R0, 0x78, P2 ;  /* 0x000000780000780c */ /* 0x000fe40001724270 */
[----:B------:R-:W-:Y:S01]  /*16670*/  PRMT R14, R8, 0x7610, R14 ;  /* 0x00007610080e7816 */ /* 0x000fe2000000000e */
[----:B------:R-:W-:Y:S01]  /*16680*/  FMUL R8, R213, R2 ;  /* 0x00000002d5087220 */ /* 0x000fe20000400000 */
[----:B------:R-:W-:Y:S01]  /*16690*/  F2FP.BF16.F32.PACK_AB R3, RZ, R3 ;  /* 0x00000003ff03723e */ /* 0x000fe200000010ff */
[----:B------:R2:W-:Y:S01]  /*166a0*/  @P4 STG.E.U16 desc[UR36][R6.64+0xe2], R12 ;  /* 0x0000e20c06004986 */ /* 0x0005e2000c101524 */
[----:B------:R-:W-:-:S02]  /*166b0*/  ISETP.GT.AND P4, PT, R0, 0x79, P2 ;  /* 0x000000790000780c */ /* 0x000fc40001784270 */
[----:B0-----:R-:W-:Y:S01]  /*166c0*/  F2FP.BF16.F32.PACK_AB R10, RZ, R8 ;  /* 0x00000008ff0a723e */ /* 0x001fe200000010ff */
[----:B------:R-:W-:Y:S01]  /*166d0*/  @P5 STG.E.U16 desc[UR36][R4.64+0xf0], R13 ;  /* 0x0000f00d04005986 */ /* 0x000fe2000c101524 */
[----:B-1----:R-:W-:Y:S01]  /*166e0*/  PRMT R11, R3, 0x7610, R11 ;  /* 0x00007610030b7816 */ /* 0x002fe2000000000b */
[-C--:B------:R-:W-:Y:S01]  /*166f0*/  FMUL R3, R210, R2.reuse ;  /* 0x00000002d2037220 */ /* 0x080fe20000400000 */
[----:B------:R-:W-:Y:S01]  /*16700*/  FMUL R8, R211, R2 ;  /* 0x00000002d3087220 */ /* 0x000fe20000400000 */
[C---:B------:R-:W-:Y:S01]  /*16710*/  ISETP.GT.AND P5, PT, R0.reuse, 0x80, P3 ;  /* 0x000000800000780c */ /* 0x040fe20001fa4270 */
[----:B------:R-:W-:Y:S01]  /*16720*/  @P0 STG.E.U16 desc[UR36][R4.64+0xf2], R14 ;  /* 0x0000f20e04000986 */ /* 0x000fe2000c101524 */
[----:B------:R-:W-:-:S03]  /*16730*/  ISETP.GT.AND P6, PT, R0, 0x81, P3 ;  /* 0x000000810000780c */ /* 0x000fc60001fc4270 */
[----:B------:R0:W-:Y:S01]  /*16740*/  @P1 STG.E.U16 desc[UR36][R6.64+0xf0], R9 ;  /* 0x0000f00906001986 */ /* 0x0001e2000c101524 */
[----:B------:R-:W-:-:S04]  /*16750*/  F2FP.BF16.F32.PACK_AB R8, RZ, R8 ;  /* 0x00000008ff08723e */ /* 0x000fc800000010ff */
[----:B--2---:R-:W-:Y:S01]  /*16760*/  PRMT R12, R8, 0x7610, R12 ;  /* 0x00007610080c7816 */ /* 0x004fe2000000000c */
[-C--:B------:R-:W-:Y:S01]  /*16770*/  FMUL R8, R208, R2.reuse ;  /* 0x00000002d0087220 */ /* 0x080fe20000400000 */
[----:B0-----:R-:W-:Y:S01]  /*16780*/  F2FP.BF16.F32.PACK_AB R9, RZ, R3 ;  /* 0x00000003ff09723e */ /* 0x001fe200000010ff */
[----:B------:R-:W-:Y:S01]  /*16790*/  FMUL R3, R209, R2 ;  /* 0x00000002d1037220 */ /* 0x000fe20000400000 */
[----:B------:R0:W-:Y:S01]  /*167a0*/  @P4 STG.E.U16 desc[UR36][R6.64+0xf2], R10 ;  /* 0x0000f20a06004986 */ /* 0x0001e2000c101524 */
[----:B------:R-:W-:-:S03]  /*167b0*/  ISETP.GT.AND P0, PT, R0, 0x80, P2 ;  /* 0x000000800000780c */ /* 0x000fc60001704270 */
[----:B------:R-:W-:Y:S01]  /*167c0*/  F2FP.BF16.F32.PACK_AB R3, RZ, R3 ;  /* 0x00000003ff03723e */ /* 0x000fe200000010ff */
[----:B------:R1:W-:Y:S01]  /*167d0*/  @P5 STG.E.U16 desc[UR36][R4.64+0x100], R11 ;  /* 0x0001000b04005986 */ /* 0x0003e2000c101524 */
[----:B------:R-:W-:Y:S02]  /*167e0*/  ISETP.GT.AND P1, PT, R0, 0x81, P2 ;  /* 0x000000810000780c */ /* 0x000fe40001724270 */
[----:B------:R-:W-:Y:S01]  /*167f0*/  F2FP.BF16.F32.PACK_AB R8, RZ, R8 ;  /* 0x00000008ff08723e */ /* 0x000fe200000010ff */
[----:B------:R2:W-:Y:S01]  /*16800*/  @P6 STG.E.U16 desc[UR36][R4.64+0x102], R12 ;  /* 0x0001020c04006986 */ /* 0x0005e2000c101524 */
[----:B0-----:R-:W-:Y:S01]  /*16810*/  PRMT R10, R9, 0x7610, R10 ;  /* 0x00007610090a7816 */ /* 0x001fe2000000000a */
[-C--:B------:R-:W-:Y:S01]  /*16820*/  FMUL R9, R207, R2.reuse ;  /* 0x00000002cf097220 */ /* 0x080fe20000400000 */
[----:B-1----:R-:W-:Y:S01]  /*16830*/  PRMT R11, R3, 0x7610, R11 ;  /* 0x00007610030b7816 */ /* 0x002fe2000000000b */
[----:B------:R-:W-:Y:S01]  /*16840*/  FMUL R3, R206, R2 ;  /* 0x00000002ce037220 */ /* 0x000fe20000400000 */
[----:B------:R-:W-:-:S02]  /*16850*/  ISETP.GT.AND P4, PT, R0, 0x88, P3 ;  /* 0x000000880000780c */ /* 0x000fc40001f84270 */
[----:B--2---:R-:W-:Y:S02]  /*16860*/  PRMT R12, R8, 0x7610, R12 ;  /* 0x00007610080c7816 */ /* 0x004fe4000000000c */
[----:B------:R-:W-:Y:S01]  /*16870*/  F2FP.BF16.F32.PACK_AB R8, RZ, R3 ;  /* 0x00000003ff08723e */ /* 0x000fe200000010ff */
[-C--:B------:R-:W-:Y:S01]  /*16880*/  FMUL R3, R205, R2.reuse ;  /* 0x00000002cd037220 */ /* 0x080fe20000400000 */
[----:B------:R-:W-:Y:S02]  /*16890*/  F2FP.BF16.F32.PACK_AB R9, RZ, R9 ;  /* 0x00000009ff09723e */ /* 0x000fe400000010ff */
[C---:B------:R-:W-:Y:S01]  /*168a0*/  ISETP.GT.AND P5, PT, R0.reuse, 0x89, P3 ;  /* 0x000000890000780c */ /* 0x040fe20001fa4270 */
[----:B------:R0:W-:Y:S01]  /*168b0*/  @P0 STG.E.U16 desc[UR36][R6.64+0x100], R10 ;  /* 0x0001000a06000986 */ /* 0x0001e2000c101524 */
[----:B------:R-:W-:Y:S02]  /*168c0*/  PRMT R13, R9, 0x7610, R13 ;  /* 0x00007610090d7816 */ /* 0x000fe4000000000d */
[----:B------:R-:W-:Y:S01]  /*168d0*/  F2FP.BF16.F32.PACK_AB R9, RZ, R3 ;  /* 0x00000003ff09723e */ /* 0x000fe200000010ff */
[----:B------:R1:W-:Y:S01]  /*168e0*/  @P1 STG.E.U16 desc[UR36][R6.64+0x102], R11 ;  /* 0x0001020b06001986 */ /* 0x0003e2000c101524 */
[C---:B------:R-:W-:Y:S01]  /*168f0*/  ISETP.GT.AND P0, PT, R0.reuse, 0x88, P2 ;  /* 0x000000880000780c */ /* 0x040fe20001704270 */
[----:B------:R-:W-:Y:S01]  /*16900*/  FMUL R3, R203, R2 ;  /* 0x00000002cb037220 */ /* 0x000fe20000400000 */
[----:B------:R-:W-:-:S02]  /*16910*/  ISETP.GT.AND P1, PT, R0, 0x89, P2 ;  /* 0x000000890000780c */ /* 0x000fc40001724270 */
[----:B------:R-:W-:Y:S01]  /*16920*/  PRMT R14, R8, 0x7610, R14 ;  /* 0x00007610080e7816 */ /* 0x000fe2000000000e */
[----:B------:R-:W-:Y:S01]  /*16930*/  FMUL R8, R204, R2 ;  /* 0x00000002cc087220 */ /* 0x000fe20000400000 */
[----:B------:R-:W-:Y:S01]  /*16940*/  F2FP.BF16.F32.PACK_AB R3, RZ, R3 ;  /* 0x00000003ff03723e */ /* 0x000fe200000010ff */
[----:B------:R2:W-:Y:S01]  /*16950*/  @P4 STG.E.U16 desc[UR36][R4.64+0x110], R12 ;  /* 0x0001100c04004986 */ /* 0x0005e2000c101524 */
[----:B------:R-:W-:Y:S02]  /*16960*/  ISETP.GT.AND P4, PT, R0, 0x90, P3 ;  /* 0x000000900000780c */ /* 0x000fe40001f84270 */
        /* <DEDUP_REMOVED lines=9> */
[----:B------:R-:W-:Y:S02]  /*16a00*/  F2FP.BF16.F32.PACK_AB R8, RZ, R8 ;  /* 0x00000008ff08723e */ /* 0x000fe400000010ff */
[----:B------:R-:W-:Y:S01]  /*16a10*/  ISETP.GT.AND P1, PT, R0, 0x91, P2 ;  /* 0x000000910000780c */ /* 0x000fe20001724270 */
[----:B------:R1:W-:Y:S01]  /*16a20*/  @P4 STG.E.U16 desc[UR36][R4.64+0x120], R10 ;  /* 0x0001200a04004986 */ /* 0x0003e2000c101524 */
[----:B--2---:R-:W-:Y:S01]  /*16a30*/  PRMT R12, R8, 0x7610, R12 ;  /* 0x00007610080c7816 */ /* 0x004fe2000000000c */
[-C--:B------:R-:W-:Y:S01]  /*16a40*/  FMUL R8, R199, R2.reuse ;  /* 0x00000002c7087220 */ /* 0x080fe20000400000 */
[----:B0-----:R-:W-:Y:S01]  /*16a50*/  F2FP.BF16.F32.PACK_AB R9, RZ, R3 ;  /* 0x00000003ff09723e */ /* 0x001fe200000010ff */
[----:B------:R-:W-:Y:S01]  /*16a60*/  FMUL R3, R200, R2 ;  /* 0x00000002c8037220 */ /* 0x000fe20000400000 */
[----:B------:R-:W-:Y:S01]  /*16a70*/  ISETP.GT.AND P4, PT, R0, 0x98, P3 ;  /* 0x000000980000780c */ /* 0x000fe20001f84270 */
[----:B------:R0:W-:Y:S03]  /*16a80*/  @P5 STG.E.U16 desc[UR36][R4.64+0x122], R11 ;  /* 0x0001220b04005986 */ /* 0x0001e6000c101524 */
[----:B------:R-:W-:-:S02]  /*16a90*/  F2FP.BF16.F32.PACK_AB R3, RZ, R3 ;  /* 0x00000003ff03723e */ /* 0x000fc400000010ff */
[----:B-1----:R-:W-:Y:S01]  /*16aa0*/  PRMT R10, R9, 0x7610, R10 ;  /* 0x00007610090a7816 */ /* 0x002fe2000000000a */
[----:B------:R-:W-:Y:S01]  /*16ab0*/  FMUL R9, R198, R2 ;  /* 0x00000002c6097220 */ /* 0x000fe20000400000 */
[----:B------:R-:W-:Y:S01]  /*16ac0*/  F2FP.BF16.F32.PACK_AB R8, RZ, R8 ;  /* 0x00000008ff08723e */ /* 0x000fe200000010ff */
[----:B------:R1:W-:Y:S01]  /*16ad0*/  @P0 STG.E.U16 desc[UR36][R6.64+0x120], R12 ;  /* 0x0001200c06000986 */ /* 0x0003e2000c101524 */
[----:B0-----:R-:W-:Y:S01]  /*16ae0*/  PRMT R11, R3, 0x7610, R11 ;  /* 0x00007610030b7816 */ /* 0x001fe2000000000b */
[----:B------:R-:W-:Y:S01]  /*16af0*/  FMUL R3, R197, R2 ;  /* 0x00000002c5037220 */ /* 0x000fe20000400000 */
[C---:B------:R-:W-:Y:S01]  /*16b00*/  ISETP.GT.AND P5, PT, R0.reuse, 0x99, P3 ;  /* 0x000000990000780c */ /* 0x040fe20001fa4270 */
[----:B------:R0:W-:Y:S01]  /*16b10*/  @P1 STG.E.U16 desc[UR36][R6.64+0x122], R10 ;  /* 0x0001220a06001986 */ /* 0x0001e2000c101524 */
[----:B------:R-:W-:Y:S02]  /*16b20*/  ISETP.GT.AND P1, PT, R0, 0x98, P2 ;  /* 0x000000980000780c */ /* 0x000fe40001724270 */
[----:B------:R-:W-:-:S02]  /*16b30*/  F2FP.BF16.F32.PACK_AB R9, RZ, R9 ;  /* 0x00000009ff09723e */ /* 0x000fc400000010ff */
[----:B-1----:R-:W-:Y:S02]  /*16b40*/  PRMT R12, R8, 0x7610, R12 ;  /* 0x00007610080c7816 */ /* 0x002fe4000000000c */
[----:B------:R-:W-:Y:S01]  /*16b50*/  F2FP.BF16.F32.PACK_AB R8, RZ, R3 ;  /* 0x00000003ff08723e */ /* 0x000fe200000010ff */
[-C--:B------:R-:W-:Y:S01]  /*16b60*/  FMUL R3, R196, R2.reuse ;  /* 0x00000002c4037220 */ /* 0x080fe20000400000 */
[C---:B------:R-:W-:Y:S01]  /*16b70*/  ISETP.GT.AND P0, PT, R0.reuse, 0x99, P2 ;  /* 0x000000990000780c */ /* 0x040fe20001704270 */
[----:B------:R1:W-:Y:S01]  /*16b80*/  @P4 STG.E.U16 desc[UR36][R4.64+0x130], R11 ;  /* 0x0001300b04004986 */ /* 0x0003e2000c101524 */
[----:B------:R-:W-:Y:S02]  /*16b90*/  ISETP.GT.AND P4, PT, R0, 0xa0, P3 ;  /* 0x000000a00000780c */ /* 0x000fe40001f84270 */
[----:B------:R-:W-:Y:S02]  /*16ba0*/  PRMT R13, R9, 0x7610, R13 ;  /* 0x00007610090d7816 */ /* 0x000fe4000000000d */
        /* <DEDUP_REMOVED lines=68> */
[----:B------:R-:W-:Y:S02]  /*16ff0*/  ISETP.GT.AND P1, PT, R0, 0xb8, P2 ;  /* 0x000000b80000780c */ /* 0x000fe40001724270 */
[----:B------:R-:W-:Y:S02]  /*17000*/  F2FP.BF16.F32.PACK_AB R8, RZ, R8 ;  /* 0x00000008ff08723e */ /* 0x000fe400000010ff */
[----:B0-----:R-:W-:Y:S01]  /*17010*/  PRMT R10, R9, 0x7610, R10 ;  /* 0x00007610090a7816 */ /* 0x001fe2000000000a */
[-C--:B------:R-:W-:Y:S01]  /*17020*/  FMUL R9, R180, R2.reuse ;  /* 0x00000002b4097220 */ /* 0x080fe20000400000 */
[----:B-1----:R-:W-:Y:S01]  /*17030*/  PRMT R11, R3, 0x7610, R11 ;  /* 0x00007610030b7816 */ /* 0x002fe2000000000b */
[----:B------:R-:W-:Y:S01]  /*17040*/  FMUL R3, R179, R2 ;  /* 0x00000002b3037220 */ /* 0x000fe20000400000 */
[----:B------:R0:W-:Y:S02]  /*17050*/  @P5 STG.E.U16 desc[UR36][R4.64+0x170], R12 ;  /* 0x0001700c04005986 */ /* 0x0001e4000c101524 */
[----:B------:R-:W-:-:S02]  /*17060*/  F2FP.BF16.F32.PACK_AB R9, RZ, R9 ;  /* 0x00000009ff09723e */ /* 0x000fc400000010ff */
[C---:B------:R-:W-:Y:S02]  /*17070*/  ISETP.GT.AND P4, PT, R0.reuse, 0xb9, P2 ;  /* 0x000000b90000780c */ /* 0x040fe40001784270 */
[----:B------:R-:W-:Y:S02]  /*17080*/  ISETP.GT.AND P5, PT, R0, 0xc0, P3 ;  /* 0x000000c00000780c */ /* 0x000fe40001fa4270 */
[----:B0-----:R-:W-:Y:S02]  /*17090*/  PRMT R12, R8, 0x7610, R12 ;  /* 0x00007610080c7816 */ /* 0x001fe4000000000c */
[----:B------:R-:W-:Y:S01]  /*170a0*/  F2FP.BF16.F32.PACK_AB R8, RZ, R3 ;  /* 0x00000003ff08723e */ /* 0x000fe200000010ff */
[----:B------:R-:W-:Y:S01]  /*170b0*/  FMUL R3, R178, R2 ;  /* 0x00000002b2037220 */ /* 0x000fe20000400000 */
[----:B------:R-:W-:Y:S01]  /*170c0*/  PRMT R13, R9, 0x7610, R13 ;  /* 0x00007610090d7816 */ /* 0x000fe2000000000d */
[----:B------:R0:W-:Y:S01]  /*170d0*/  @P6 STG.E.U16 desc[UR36][R4.64+0x172], R10 ;  /* 0x0001720a04006986 */ /* 0x0001e2000c101524 */
[----:B------:R-:W-:-:S02]  /*170e0*/  ISETP.GT.AND P0, PT, R0, 0xc1, P3 ;  /* 0x000000c10000780c */ /* 0x000fc40001f04270 */
[----:B------:R-:W-:Y:S01]  /*170f0*/  F2FP.BF16.F32.PACK_AB R9, RZ, R3 ;  /* 0x00000003ff09723e */ /* 0x000fe200000010ff */
[----:B------:R1:W-:Y:S01]  /*17100*/  @P1 STG.E.U16 desc[UR36][R6.64+0x170], R11 ;  /* 0x0001700b06001986 */ /* 0x0003e2000c101524 */
[-C--:B------:R-:W-:Y:S01]  /*17110*/  FMUL R3, R176, R2.reuse ;  /* 0x00000002b0037220 */ /* 0x080fe20000400000 */
[----:B------:R-:W-:Y:S02]  /*17120*/  ISETP.GT.AND P1, PT, R0, 0xc0, P2 ;  /* 0x000000c00000780c */ /* 0x000fe40001724270 */
        /* <DEDUP_REMOVED lines=40> */
[C---:B------:R-:W-:Y:S01]  /*173b0*/  ISETP.GT.AND P0, PT, R0.reuse, 0xd0, P2 ;  /* 0x000000d00000780c */ /* 0x040fe20001704270 */
        /* <DEDUP_REMOVED lines=11> */
[----:B------:R-:W-:Y:S01]  /*17470*/  ISETP.GT.AND P5, PT, R0, 0xd9, P3 ;  /* 0x000000d90000780c */ /* 0x000fe20001fa4270 */
[----:B------:R-:W-:Y:S01]  /*17480*/  FMUL R8, R166, R2 ;  /* 0x00000002a6087220 */ /* 0x000fe20000400000 */
[----:B------:R-:W-:Y:S01]  /*17490*/  @P0 STG.E.U16 desc[UR36][R6.64+0x1a0], R14 ;  /* 0x0001a00e06000986 */ /* 0x000fe2000c101524 */
[----:B------:R-:W-:-:S03]  /*174a0*/  ISETP.GT.AND P0, PT, R0, 0xd8, P2 ;  /* 0x000000d80000780c */ /* 0x000fc60001704270 */
[----:B------:R0:W-:Y:S01]  /*174b0*/  @P1 STG.E.U16 desc[UR36][R6.64+0x1a2], R9 ;  /* 0x0001a20906001986 */ /* 0x0001e2000c101524 */
[----:B------:R-:W-:Y:S02]  /*174c0*/  F2FP.BF16.F32.PACK_AB R8, RZ, R8 ;  /* 0x00000008ff08723e */ /* 0x000fe400000010ff */
[----:B------:R-:W-:Y:S02]  /*174d0*/  ISETP.GT.AND P1, PT, R0, 0xd9, P2 ;  /* 0x000000d90000780c */ /* 0x000fe40001724270 */
        /* <DEDUP_REMOVED lines=16> */
[----:B------:R1:W-:Y:S01]  /*175e0*/  @P1 STG.E.U16 desc[UR36][R6.64+0x1b2], R10 ;  /* 0x0001b20a06001986 */ /* 0x0003e2000c101524 */
[----:B------:R-:W-:Y:S02]  /*175f0*/  ISETP.GT.AND P1, PT, R0, 0xe0, P2 ;  /* 0x000000e00000780c */ /* 0x000fe40001724270 */
[----:B0-----:R-:W-:Y:S02]  /*17600*/  PRMT R12, R8, 0x7610, R12 ;  /* 0x00007610080c7816 */ /* 0x001fe4000000000c */
[----:B------:R-:W-:Y:S01]  /*17610*/  F2FP.BF16.F32.PACK_AB R8, RZ, R3 ;  /* 0x00000003ff08723e */ /* 0x000fe200000010ff */
[-C--:B------:R-:W-:Y:S01]  /*17620*/  FMUL R3, R160, R2.reuse ;  /* 0x00000002a0037220 */ /* 0x080fe20000400000 */
[----:B------:R-:W-:Y:S01]  /*17630*/  ISETP.GT.AND P0, PT, R0, 0xe1, P2 ;  /* 0x000000e10000780c */ /* 0x000fe20001704270 */
[----:B------:R0:W-:Y:S01]  /*17640*/  @P4 STG.E.U16 desc[UR36][R4.64+0x1c0], R11 ;  /* 0x0001c00b04004986 */ /* 0x0001e2000c101524 */
[----:B-1----:R-:W-:Y:S02]  /*17650*/  PRMT R10, R9, 0x7610, R10 ;  /* 0x00007610090a7816 */ /* 0x002fe4000000000a */
[----:B------:R-:W-:Y:S01]  /*17660*/  PRMT R13, R8, 0x7610, R13 ;  /* 0x00007610080d7816 */ /* 0x000fe2000000000d */
[----:B------:R-:W-:Y:S01]  /*17670*/  @P5 STG.E.U16 desc[UR36][R4.64+0x1c2], R12 ;  /* 0x0001c20c04005986 */ /* 0x000fe2000c101524 */
[----:B------:R-:W-:Y:S01]  /*17680*/  FMUL R8, R159, R2 ;  /* 0x000000029f087220 */ /* 0x000fe20000400000 */
[----:B------:R-:W-:-:S02]  /*17690*/  ISETP.GT.AND P4, PT, R0, 0xe8, P3 ;  /* 0x000000e80000780c */ /* 0x000fc40001f84270 */
[----:B------:R-:W-:Y:S01]  /*176a0*/  F2FP.BF16.F32.PACK_AB R9, RZ, R3 ;  /* 0x00000003ff09723e */ /* 0x000fe200000010ff */
[----:B------:R-:W-:Y:S01]  /*176b0*/  FMUL R3, R158, R2 ;  /* 0x000000029e037220 */ /* 0x000fe20000400000 */
[C---:B------:R-:W-:Y:S02]  /*176c0*/  ISETP.GT.AND P5, PT, R0.reuse, 0xe9, P3 ;  /* 0x000000e90000780c */ /* 0x040fe40001fa4270 */
[----:B------:R-:W-:Y:S02]  /*176d0*/  ISETP.GT.AND P6, PT, R0, 0xe8, P2 ;  /* 0x000000e80000780c */ /* 0x000fe400017c4270 */
[----:B------:R-:W-:Y:S01]  /*176e0*/  F2FP.BF16.F32.PACK_AB R8, RZ, R8 ;  /* 0x00000008ff08723e */ /* 0x000fe200000010ff */
[----:B------:R1:W-:Y:S01]  /*176f0*/  @P1 STG.E.U16 desc[UR36][R6.64+0x1c0], R10 ;  /* 0x0001c00a06001986 */ /* 0x0003e2000c101524 */
[----:B------:R-:W-:Y:S02]  /*17700*/  F2FP.BF16.F32.PACK_AB R3, RZ, R3 ;  /* 0x00000003ff03723e */ /* 0x000fe400000010ff */
[----:B0-----:R-:W-:-:S02]  /*17710*/  PRMT R11, R8, 0x7610, R11 ;  /* 0x00007610080b7816 */ /* 0x001fc4000000000b */
[----:B------:R-:W-:Y:S01]  /*17720*/  PRMT R18, R3, 0x7610, R18 ;  /* 0x0000761003127816 */ /* 0x000fe20000000012 */
[----:B------:R0:W-:Y:S01]  /*17730*/  @P0 STG.E.U16 desc[UR36][R6.64+0x1c2], R13 ;  /* 0x0001c20d06000986 */ /* 0x0001e2000c101524 */
[----:B-1----:R-:W-:Y:S01]  /*17740*/  PRMT R10, R9, 0x7610, R10 ;  /* 0x00007610090a7816 */ /* 0x002fe2000000000a */
[----:B------:R-:W-:-:S04]  /*17750*/  FMUL R3, R157, R2 ;  /* 0x000000029d037220 */ /* 0x000fc80000400000 */
[----:B------:R-:W-:Y:S01]  /*17760*/  @P4 STG.E.U16 desc[UR36][R4.64+0x1d0], R10 ;  /* 0x0001d00a04004986 */ /* 0x000fe2000c101524 */
[----:B------:R-:W-:-:S03]  /*17770*/  ISETP.GT.AND P4, PT, R0, 0xe9, P2 ;  /* 0x000000e90000780c */ /* 0x000fc60001784270 */
[----:B------:R1:W-:Y:S01]  /*17780*/  @P5 STG.E.U16 desc[UR36][R4.64+0x1d2], R11 ;  /* 0x0001d20b04005986 */ /* 0x0003e2000c101524 */
[----:B------:R-:W-:-:S03]  /*17790*/  ISETP.GT.AND P5, PT, R0, 0xf0, P3 ;  /* 0x000000f00000780c */ /* 0x000fc60001fa4270 */
[----:B------:R-:W-:Y:S01]  /*177a0*/  @P6 STG.E.U16 desc[UR36][R6.64+0x1d0], R18 ;  /* 0x0001d01206006986 */ /* 0x000fe2000c101524 */
[----:B------:R-:W-:Y:S01]  /*177b0*/  ISETP.GT.AND P6, PT, R0, 0xf1, P3 ;  /* 0x000000f10000780c */ /* 0x000fe20001fc4270 */
[-C--:B------:R-:W-:Y:S01]  /*177c0*/  FMUL R8, R156, R2.reuse ;  /* 0x000000029c087220 */ /* 0x080fe20000400000 */
[----:B------:R-:W-:Y:S01]  /*177d0*/  FMUL R9, R155, R2 ;  /* 0x000000029b097220 */ /* 0x000fe20000400000 */
[----:B0-----:R-:W-:-:S03]  /*177e0*/  F2FP.BF16.F32.PACK_AB R13, RZ, R3 ;  /* 0x00000003ff0d723e */ /* 0x001fc600000010ff */
[----:B------:R-:W-:Y:S02]  /*177f0*/  F2FP.BF16.F32.PACK_AB R14, RZ, R8 ;  /* 0x00000008ff0e723e */ /* 0x000fe400000010ff */
[----:B------:R-:W-:Y:S01]  /*17800*/  F2FP.BF16.F32.PACK_AB R15, RZ, R9 ;  /* 0x00000009ff0f723e */ /* 0x000fe200000010ff */
[----:B------:R-:W-:Y:S01]  /*17810*/  @P4 STG.E.U16 desc[UR36][R6.64+0x1d2], R13 ;  /* 0x0001d20d06004986 */ /* 0x000fe2000c101524 */
[----:B------:R-:W-:-:S03]  /*17820*/  ISETP.GT.AND P4, PT, R0, 0xf1, P2 ;  /* 0x000000f10000780c */ /* 0x000fc60001784270 */
[----:B------:R-:W-:Y:S04]  /*17830*/  @P5 STG.E.U16 desc[UR36][R4.64+0x1e0], R14 ;  /* 0x0001e00e04005986 */ /* 0x000fe8000c101524 */
[----:B------:R-:W-:Y:S01]  /*17840*/  @P6 STG.E.U16 desc[UR36][R4.64+0x1e2], R15 ;  /* 0x0001e20f04006986 */ /* 0x000fe2000c101524 */
[----:B------:R-:W-:Y:S01]  /*17850*/  ISETP.GT.AND P6, PT, R0, 0xf0, P2 ;  /* 0x000000f00000780c */ /* 0x000fe200017c4270 */
[-C--:B-1----:R-:W-:Y:S01]  /*17860*/  FMUL R11, R154, R2.reuse ;  /* 0x000000029a0b7220 */ /* 0x082fe20000400000 */
[----:B------:R-:W-:-:S04]  /*17870*/  FMUL R12, R23, R2 ;  /* 0x00000002170c7220 */ /* 0x000fc80000400000 */
[----:B------:R-:W-:Y:S02]  /*17880*/  F2FP.BF16.F32.PACK_AB R11, RZ, R11 ;  /* 0x0000000bff0b723e */ /* 0x000fe400000010ff */
[----:B------:R-:W-:Y:S02]  /*17890*/  F2FP.BF16.F32.PACK_AB R12, RZ, R12 ;  /* 0x0000000cff0c723e */ /* 0x000fe400000010ff */
[C---:B------:R-:W-:Y:S02]  /*178a0*/  ISETP.GT.AND P5, PT, R0.reuse, 0xf8, P3 ;  /* 0x000000f80000780c */ /* 0x040fe40001fa4270 */
[----:B------:R-:W-:Y:S01]  /*178b0*/  ISETP.GT.AND P3, PT, R0, 0xf9, P3 ;  /* 0x000000f90000780c */ /* 0x000fe20001f64270 */
[----:B------:R-:W-:Y:S01]  /*178c0*/  @P6 STG.E.U16 desc[UR36][R6.64+0x1e0], R11 ;  /* 0x0001e00b06006986 */ /* 0x000fe2000c101524 */
[----:B------:R-:W-:-:S03]  /*178d0*/  FMUL R10, R22, R2 ;  /* 0x00000002160a7220 */ /* 0x000fc60000400000 */
[----:B------:R0:W-:Y:S01]  /*178e0*/  @P4 STG.E.U16 desc[UR36][R6.64+0x1e2], R12 ;  /* 0x0001e20c06004986 */ /* 0x0001e2000c101524 */
[----:B------:R-:W-:Y:S01]  /*178f0*/  ISETP.GT.AND P4, PT, R0, 0xf8, P2 ;  /* 0x000000f80000780c */ /* 0x000fe20001784270 */
[-C--:B------:R-:W-:Y:S01]  /*17900*/  FMUL R9, R21, R2.reuse ;  /* 0x0000000215097220 */ /* 0x080fe20000400000 */
[-C--:B------:R-:W-:Y:S01]  /*17910*/  FMUL R8, R19, R2.reuse ;  /* 0x0000000213087220 */ /* 0x080fe20000400000 */
[----:B------:R-:W-:Y:S01]  /*17920*/  FMUL R3, R20, R2 ;  /* 0x0000000214037220 */ /* 0x000fe20000400000 */
[----:B------:R-:W-:Y:S02]  /*17930*/  F2FP.BF16.F32.PACK_AB R10, RZ, R10 ;  /* 0x0000000aff0a723e */ /* 0x000fe400000010ff */
[----:B------:R-:W-:Y:S02]  /*17940*/  ISETP.GT.AND P2, PT, R0, 0xf9, P2 ;  /* 0x000000f90000780c */ /* 0x000fe40001744270 */
[----:B------:R-:W-:Y:S02]  /*17950*/  F2FP.BF16.F32.PACK_AB R9, RZ, R9 ;  /* 0x00000009ff09723e */ /* 0x000fe400000010ff */
[----:B------:R-:W-:-:S02]  /*17960*/  F2FP.BF16.F32.PACK_AB R8, RZ, R8 ;  /* 0x00000008ff08723e */ /* 0x000fc400000010ff */
[----:B------:R-:W-:Y:S01]  /*17970*/  F2FP.BF16.F32.PACK_AB R3, RZ, R3 ;  /* 0x00000003ff03723e */ /* 0x000fe200000010ff */
[----:B------:R-:W-:Y:S01]  /*17980*/  @P5 STG.E.U16 desc[UR36][R4.64+0x1f0], R10 ;  /* 0x0001f00a04005986 */ /* 0x000fe2000c101524 */
[----:B0-----:R-:W-:Y:S01]  /*17990*/  PRMT R12, R8, 0x7610, R12 ;  /* 0x00007610080c7816 */ /* 0x001fe2000000000c */
[----:B------:R-:W-:Y:S01]  /*179a0*/  @P4 IMAD.MOV.U32 R8, RZ, RZ, R6 ;  /* 0x000000ffff084224 */ /* 0x000fe200078e0006 */
[----:B------:R-:W-:Y:S01]  /*179b0*/  PRMT R11, R3, 0x7610, R11 ;  /* 0x00007610030b7816 */ /* 0x000fe2000000000b */
[----:B------:R0:W-:Y:S01]  /*179c0*/  @P3 STG.E.U16 desc[UR36][R4.64+0x1f2], R9 ;  /* 0x0001f20904003986 */ /* 0x0001e2000c101524 */
[----:B------:R-:W-:Y:S01]  /*179d0*/  USHF.L.U32 UR12, UR8, 0x8, URZ ;  /* 0x00000008080c7899 */ /* 0x000fe2000800063f */
[----:B------:R-:W-:Y:S01]  /*179e0*/  ISETP.GT.AND P1, PT, R153, 0x80, PT ;  /* 0x000000809900780c */ /* 0x000fe20003f24270 */
[----:B------:R-:W-:Y:S01]  /*179f0*/  USHF.L.U64.HI UR11, UR8, 0x8, UR9 ;  /* 0x00000008080b7899 */ /* 0x000fe20008010209 */
[----:B0-----:R-:W-:-:S03]  /*17a00*/  @P4 MOV R9, R7 ;  /* 0x0000000700094202 */ /* 0x001fc60000000f00 */
[----:B------:R-:W-:Y:S02]  /*17a10*/  IMAD.U32 R3, RZ, RZ, UR12 ;  /* 0x0000000cff037e24 */ /* 0x000fe4000f8e00ff */
[----:B------:R0:W-:Y:S01]  /*17a20*/  @P4 STG.E.U16 desc[UR36][R8.64+0x1f0], R11 ;  /* 0x0001f00b08004986 */ /* 0x0001e2000c101524 */
[C---:B------:R-:W-:Y:S02]  /*17a30*/  ISETP.GT.AND P3, PT, R0.reuse, RZ, P1 ;  /* 0x000000ff0000720c */ /* 0x040fe40000f64270 */
[----:B------:R-:W-:Y:S01]  /*17a40*/  ISETP.GT.AND P4, PT, R0, 0x1, P1 ;  /* 0x000000010000780c */ /* 0x000fe20000f84270 */
[-C--:B------:R-:W-:Y:S01]  /*17a50*/  FMUL R24, R24, R2.reuse ;  /* 0x0000000218187220 */ /* 0x080fe20000400000 */
[----:B------:R-:W-:Y:S01]  /*17a60*/  FMUL R25, R25, R2 ;  /* 0x0000000219197220 */ /* 0x000fe20000400000 */
[----:B0-----:R-:W-:Y:S02]  /*17a70*/  @P2 IMAD.MOV.U32 R8, RZ, RZ, R6 ;  /* 0x000000ffff082224 */ /* 0x001fe400078e0006 */
[----:B------:R-:W-:Y:S01]  /*17a80*/  @P2 IMAD.MOV.U32 R9, RZ, RZ, R7 ;  /* 0x000000ffff092224 */ /* 0x000fe200078e0007 */
[----:B------:R-:W-:-:S04]  /*17a90*/  MOV R7, UR11 ;  /* 0x0000000b00077c02 */ /* 0x000fc80008000f00 */
[----:B------:R0:W-:Y:S01]  /*17aa0*/  @P2 STG.E.U16 desc[UR36][R8.64+0x1f2], R12 ;  /* 0x0001f20c08002986 */ /* 0x0001e2000c101524 */
[C---:B------:R-:W-:Y:S02]  /*17ab0*/  IADD3 R6, P2, P6, R4.reuse, UR5, R3 ;  /* 0x0000000504067c10 */ /* 0x040fe4000fe5e003 */
[----:B------:R-:W-:Y:S02]  /*17ac0*/  IADD3 R4, P5, R4, UR12, RZ ;  /* 0x0000000c04047c10 */ /* 0x000fe4000ffbe0ff */
[----:B------:R-:W-:Y:S02]  /*17ad0*/  IADD3.X R7, R5, UR4, R7, P2, P6 ;  /* 0x0000000405077c10 */ /* 0x000fe400097ec407 */
[----:B------:R-:W-:Y:S02]  /*17ae0*/  ISETP.GT.AND P0, PT, R153, 0x88, PT ;  /* 0x000000889900780c */ /* 0x000fe40003f04270 */
[----:B------:R-:W-:Y:S02]  /*17af0*/  F2FP.BF16.F32.PACK_AB R24, RZ, R24 ;  /* 0x00000018ff18723e */ /* 0x000fe400000010ff */
[----:B------:R-:W-:-:S02]  /*17b00*/  IADD3.X R5, R5, UR11, RZ, P5, !PT ;  /* 0x0000000b05057c10 */ /* 0x000fc4000affe4ff */
[----:B------:R-:W-:Y:S02]  /*17b10*/  F2FP.BF16.F32.PACK_AB R25, RZ, R25 ;  /* 0x00000019ff19723e */ /* 0x000fe400000010ff */
[C---:B------:R-:W-:Y:S01]  /*17b20*/  ISETP.GT.AND P2, PT, R0.reuse, RZ, P0 ;  /* 0x000000ff0000720c */ /* 0x040fe20000744270 */
[----:B------:R-:W-:Y:S01]  /*17b30*/  @P3 STG.E.U16 desc[UR36][R4.64], R24 ;  /* 0x0000001804003986 */ /* 0x000fe2000c101524 */
[----:B------:R-:W-:Y:S01]  /*17b40*/  ISETP.GT.AND P3, PT, R0, 0x1, P0 ;  /* 0x000000010000780c */ /* 0x000fe20000764270 */
[-C--:B------:R-:W-:Y:S02]  /*17b50*/  FMUL R26, R26, R2.reuse ;  /* 0x000000021a1a7220 */ /* 0x080fe40000400000 */
[----:B------:R-:W-:Y:S01]  /*17b60*/  @P4 STG.E.U16 desc[UR36][R4.64+0x2], R25 ;  /* 0x0000021904004986 */ /* 0x000fe2000c101524 */
[----:B------:R-:W-:Y:S01]  /*17b70*/  ISETP.GT.AND P4, PT, R0, 0x8, P1 ;  /* 0x000000080000780c */ /* 0x000fe20000f84270 */
[-C--:B------:R-:W-:Y:S01]  /*17b80*/  FMUL R27, R27, R2.reuse ;  /* 0x000000021b1b7220 */ /* 0x080fe20000400000 */
[----:B0-----:R-:W-:Y:S01]  /*17b90*/  IADD3 R8, P5, R4, UR5, RZ ;  /* 0x0000000504087c10 */ /* 0x001fe2000ffbe0ff */
[----:B------:R-:W-:Y:S01]  /*17ba0*/  FMUL R28, R28, R2 ;  /* 0x000000021c1c7220 */ /* 0x000fe20000400000 */
[----:B------:R-:W-:-:S02]  /*17bb0*/  F2FP.BF16.F32.PACK_AB R26, RZ, R26 ;  /* 0x0000001aff1a723e */ /* 0x000fc400000010ff */
[----:B------:R-:W-:Y:S02]  /*17bc0*/  IADD3.X R9, R5, UR4, RZ, P5, !PT ;  /* 0x0000000405097c10 */ /* 0x000fe4000affe4ff */
[----:B------:R-:W-:Y:S02]  /*17bd0*/  F2FP.BF16.F32.PACK_AB R27, RZ, R27 ;  /* 0x0000001bff1b723e */ /* 0x000fe400000010ff */
[----:B------:R-:W-:Y:S01]  /*17be0*/  F2FP.BF16.F32.PACK_AB R28, RZ, R28 ;  /* 0x0000001cff1c723e */ /* 0x000fe200000010ff */
[----:B------:R-:W-:Y:S01]  /*17bf0*/  @P2 STG.E.U16 desc[UR36][R8.64], R26 ;  /* 0x0000001a08002986 */ /* 0x000fe2000c101524 */
[C---:B------:R-:W-:Y:S02]  /*17c00*/  ISETP.GT.AND P5, PT, R0.reuse, 0x9, P1 ;  /* 0x000000090000780c */ /* 0x040fe40000fa4270 */
[C---:B------:R-:W-:Y:S01]  /*17c10*/  ISETP.GT.AND P2, PT, R0.reuse, 0x8, P0 ;  /* 0x000000080000780c */ /* 0x040fe20000744270 */
[----:B------:R-:W-:Y:S01]  /*17c20*/  @P3 STG.E.U16 desc[UR36][R8.64+0x2], R27 ;  /* 0x0000021b08003986 */ /* 0x000fe2000c101524 */
[-C--:B------:R-:W-:Y:S01]  /*17c30*/  FMUL R29, R29, R2.reuse ;  /* 0x000000021d1d7220 */ /* 0x080fe20000400000 */
[----:B------:R-:W-:Y:S01]  /*17c40*/  ISETP.GT.AND P3, PT, R0, 0x9, P0 ;  /* 0x000000090000780c */ /* 0x000fe20000764270 */
[-C--:B------:R-:W-:Y:S01]  /*17c50*/  FMUL R30, R30, R2.reuse ;  /* 0x000000021e1e7220 */ /* 0x080fe20000400000 */
[----:B------:R-:W-:Y:S01]  /*17c60*/  @P4 STG.E.U16 desc[UR36][R4.64+0x10], R28 ;  /* 0x0000101c04004986 */ /* 0x000fe2000c101524 */
[----:B------:R-:W-:Y:S01]  /*17c70*/  ISETP.GT.AND P4, PT, R0, 0x10, P1 ;  /* 0x000000100000780c */ /* 0x000fe20000f84270 */
[-C--:B------:R-:W-:Y:S01]  /*17c80*/  FMUL R31, R31, R2.reuse ;  /* 0x000000021f1f7220 */ /* 0x080fe20000400000 */
[----:B------:R-:W-:Y:S01]  /*17c90*/  IADD3 R10, P6, R4, UR5, RZ ;  /* 0x00000005040a7c10 */ /* 0x000fe2000ffde0ff */
[----:B------:R-:W-:Y:S01]  /*17ca0*/  FMUL R32, R32, R2 ;  /* 0x0000000220207220 */ /* 0x000fe20000400000 */
[----:B------:R-:W-:-:S02]  /*17cb0*/  F2FP.BF16.F32.PACK_AB R29, RZ, R29 ;  /* 0x0000001dff1d723e */ /* 0x000fc400000010ff */
[----:B------:R-:W-:Y:S02]  /*17cc0*/  F2FP.BF16.F32.PACK_AB R30, RZ, R30 ;  /* 0x0000001eff1e723e */ /* 0x000fe400000010ff */
[----:B------:R-:W-:Y:S02]  /*17cd0*/  IADD3.X R11, R5, UR4, RZ, P6, !PT ;  /* 0x00000004050b7c10 */ /* 0x000fe4000b7fe4ff */
[----:B------:R-:W-:Y:S01]  /*17ce0*/  F2FP.BF16.F32.PACK_AB R31, RZ, R31 ;  /* 0x0000001fff1f723e */ /* 0x000fe200000010ff */
[----:B------:R-:W-:Y:S01]  /*17cf0*/  @P5 STG.E.U16 desc[UR36][R4.64+0x12], R29 ;  /* 0x0000121d04005986 */ /* 0x000fe2000c101524 */
[----:B------:R-:W-:Y:S02]  /*17d00*/  F2FP.BF16.F32.PACK_AB R32, RZ, R32 ;  /* 0x00000020ff20723e */ /* 0x000fe400000010ff */
[C---:B------:R-:W-:Y:S01]  /*17d10*/  ISETP.GT.AND P5, PT, R0.reuse, 0x11, P1 ;  /* 0x000000110000780c */ /* 0x040fe20000fa4270 */
[----:B------:R-:W-:Y:S01]  /*17d20*/  @P2 STG.E.U16 desc[UR36][R10.64+0x10], R30 ;  /* 0x0000101e0a002986 */ /* 0x000fe2000c101524 */
[----:B------:R-:W-:Y:S01]  /*17d30*/  ISETP.GT.AND P2, PT, R0, 0x10, P0 ;  /* 0x000000100000780c */ /* 0x000fe20000744270 */
[----:B------:R-:W-:-:S02]  /*17d40*/  FMUL R33, R33, R2 ;  /* 0x0000000221217220 */ /* 0x000fc40000400000 */
[----:B------:R-:W-:Y:S01]  /*17d50*/  @P3 STG.E.U16 desc[UR36][R6.64+0x12], R31 ;  /* 0x0000121f06003986 */ /* 0x000fe2000c101524 */
[----:B------:R-:W-:Y:S01]  /*17d60*/  ISETP.GT.AND P3, PT, R0, 0x11, P0 ;  /* 0x000000110000780c */ /* 0x000fe20000764270 */
[-C--:B------:R-:W-:Y:S02]  /*17d70*/  FMUL R34, R34, R2.reuse ;  /* 0x0000000222227220 */ /* 0x080fe40000400000 */
[----:B------:R-:W-:Y:S01]  /*17d80*/  @P4 STG.E.U16 desc[UR36][R4.64+0x20], R32 ;  /* 0x0000202004004986 */ /* 0x000fe2000c101524 */
[----:B------:R-:W-:Y:S01]  /*17d90*/  ISETP.GT.AND P4, PT, R0, 0x18, P1 ;  /* 0x000000180000780c */ /* 0x000fe20000f84270 */
[-C--:B------:R-:W-:Y:S01]  /*17da0*/  FMUL R35, R35, R2.reuse ;  /* 0x0000000223237220 */ /* 0x080fe20000400000 */
[----:B------:R-:W-:Y:S01]  /*17db0*/  FMUL R36, R36, R2 ;  /* 0x0000000224247220 */ /* 0x000fe20000400000 */
[----:B------:R-:W-:Y:S02]  /*17dc0*/  F2FP.BF16.F32.PACK_AB R33, RZ, R33 ;  /* 0x00000021ff21723e */ /* 0x000fe400000010ff */
[----:B------:R-:W-:-:S02]  /*17dd0*/  F2FP.BF16.F32.PACK_AB R34, RZ, R34 ;  /* 0x00000022ff22723e */ /* 0x000fc400000010ff */
[----:B------:R-:W-:Y:S01]  /*17de0*/  F2FP.BF16.F32.PACK_AB R35, RZ, R35 ;  /* 0x00000023ff23723e */ /* 0x000fe200000010ff */
[----:B------:R-:W-:Y:S01]  /*17df0*/  @P5 STG.E.U16 desc[UR36][R4.64+0x22], R33 ;  /* 0x0000222104005986 */ /* 0x000fe2000c101524 */
[----:B------:R-:W-:Y:S02]  /*17e00*/  F2FP.BF16.F32.PACK_AB R36, RZ, R36 ;  /* 0x00000024ff24723e */ /* 0x000fe400000010ff */
[C---:B------:R-:W-:Y:S01]  /*17e10*/  ISETP.GT.AND P5, PT, R0.reuse, 0x19, P1 ;  /* 0x000000190000780c */ /* 0x040fe20000fa4270 */
[----:B------:R-:W-:Y:S01]  /*17e20*/  @P2 STG.E.U16 desc[UR36][R6.64+0x20], R34 ;  /* 0x0000202206002986 */ /* 0x000fe2000c101524 */
[C---:B------:R-:W-:Y:S01]  /*17e30*/  ISETP.GT.AND P2, PT, R0.reuse, 0x18, P0 ;  /* 0x000000180000780c */ /* 0x040fe20000744270 */
[-C--:B------:R-:W-:Y:S02]  /*17e40*/  FMUL R37, R37, R2.reuse ;  /* 0x0000000225257220 */ /* 0x080fe40000400000 */
[----:B------:R-:W-:Y:S01]  /*17e50*/  @P3 STG.E.U16 desc[UR36][R6.64+0x22], R35 ;  /* 0x0000222306003986 */ /* 0x000fe2000c101524 */
[----:B------:R-:W-:Y:S01]  /*17e60*/  ISETP.GT.AND P3, PT, R0, 0x19, P0 ;  /* 0x000000190000780c */ /* 0x000fe20000764270 */
[----:B------:R-:W-:-:S02]  /*17e70*/  FMUL R38, R38, R2 ;  /* 0x0000000226267220 */ /* 0x000fc40000400000 */
[----:B------:R-:W-:Y:S01]  /*17e80*/  @P4 STG.E.U16 desc[UR36][R4.64+0x30], R36 ;  /* 0x0000302404004986 */ /* 0x000fe2000c101524 */
[----:B------:R-:W-:Y:S01]  /*17e90*/  ISETP.GT.AND P4, PT, R0, 0x20, P1 ;  /* 0x000000200000780c */ /* 0x000fe20000f84270 */
[-C--:B------:R-:W-:Y:S01]  /*17ea0*/  FMUL R39, R39, R2.reuse ;  /* 0x0000000227277220 */ /* 0x080fe20000400000 */
[----:B------:R-:W-:Y:S01]  /*17eb0*/  FMUL R40, R40, R2 ;  /* 0x0000000228287220 */ /* 0x000fe20000400000 */
[----:B------:R-:W-:Y:S02]  /*17ec0*/  F2FP.BF16.F32.PACK_AB R37, RZ, R37 ;  /* 0x00000025ff25723e */ /* 0x000fe400000010ff */
[----:B------:R-:W-:Y:S02]  /*17ed0*/  F2FP.BF16.F32.PACK_AB R38, RZ, R38 ;  /* 0x00000026ff26723e */ /* 0x000fe400000010ff */
[----:B------:R-:W-:Y:S01]  /*17ee0*/  F2FP.BF16.F32.PACK_AB R39, RZ, R39 ;  /* 0x00000027ff27723e */ /* 0x000fe200000010ff */
[----:B------:R-:W-:Y:S01]  /*17ef0*/  @P5 STG.E.U16 desc[UR36][R4.64+0x32], R37 ;  /* 0x0000322504005986 */ /* 0x000fe2000c101524 */
[----:B------:R-:W-:-:S02]  /*17f00*/  F2FP.BF16.F32.PACK_AB R40, RZ, R40 ;  /* 0x00000028ff28723e */ /* 0x000fc400000010ff */
[C---:B------:R-:W-:Y:S01]  /*17f10*/  ISETP.GT.AND P5, PT, R0.reuse, 0x21, P1 ;  /* 0x000000210000780c */ /* 0x040fe20000fa4270 */
[----:B------:R-:W-:Y:S01]  /*17f20*/  @P2 STG.E.U16 desc[UR36][R6.64+0x30], R38 ;  /* 0x0000302606002986 */ /* 0x000fe2000c101524 */
[C---:B------:R-:W-:Y:S01]  /*17f30*/  ISETP.GT.AND P2, PT, R0.reuse, 0x20, P0 ;  /* 0x000000200000780c */ /* 0x040fe20000744270 */
[-C--:B------:R-:W-:Y:S02]  /*17f40*/  FMUL R41, R41, R2.reuse ;  /* 0x0000000229297220 */ /* 0x080fe40000400000 */
[----:B------:R-:W-:Y:S01]  /*17f50*/  @P3 STG.E.U16 desc[UR36][R6.64+0x32], R39 ;  /* 0x0000322706003986 */ /* 0x000fe2000c101524 */
[----:B------:R-:W-:Y:S01]  /*17f60*/  ISETP.GT.AND P3, PT, R0, 0x21, P0 ;  /* 0x000000210000780c */ /* 0x000fe20000764270 */
[-C--:B------:R-:W-:Y:S02]  /*17f70*/  FMUL R42, R42, R2.reuse ;  /* 0x000000022a2a7220 */ /* 0x080fe40000400000 */
[----:B------:R-:W-:Y:S01]  /*17f80*/  @P4 STG.E.U16 desc[UR36][R4.64+0x40], R40 ;  /* 0x0000402804004986 */ /* 0x000fe2000c101524 */
[----:B------:R-:W-:Y:S01]  /*17f90*/  ISETP.GT.AND P4, PT, R0, 0x28, P1 ;  /* 0x000000280000780c */ /* 0x000fe20000f84270 */
[-C--:B------:R-:W-:Y:S01]  /*17fa0*/  FMUL R43, R43, R2.reuse ;  /* 0x000000022b2b7220 */ /* 0x080fe20000400000 */
[----:B------:R-:W-:Y:S01]  /*17fb0*/  FMUL R44, R44, R2 ;  /* 0x000000022c2c7220 */ /* 0x000fe20000400000 */
[----:B------:R-:W-:-:S02]  /*17fc0*/  F2FP.BF16.F32.PACK_AB R41, RZ, R41 ;  /* 0x00000029ff29723e */ /* 0x000fc400000010ff */
[----:B------:R-:W-:Y:S02]  /*17fd0*/  F2FP.BF16.F32.PACK_AB R42, RZ, R42 ;  /* 0x0000002aff2a723e */ /* 0x000fe400000010ff */
        /* <DEDUP_REMOVED lines=357> */
[----:B------:R-:W-:Y:S01]  /*19630*/  ISETP.GT.AND P2, PT, R0, 0xd8, P0 ;  /* 0x000000d80000780c */ /* 0x000fe20000744270 */
[-C--:B------:R-:W-:Y:S02]  /*19640*/  FMUL R133, R133, R2.reuse ;  /* 0x0000000285857220 */ /* 0x080fe40000400000 */
[----:B------:R-:W-:Y:S01]  /*19650*/  @P3 STG.E.U16 desc[UR36][R6.64+0x1a2], R131 ;  /* 0x0001a28306003986 */ /* 0x000fe2000c101524 */
[----:B------:R-:W-:-:S03]  /*19660*/  FMUL R134, R134, R2 ;  /* 0x0000000286867220 */ /* 0x000fc60000400000 */
[----:B------:R-:W-:Y:S01]  /*19670*/  @P4 STG.E.U16 desc[UR36][R4.64+0x1b0], R132 ;  /* 0x0001b08404004986 */ /* 0x000fe2000c101524 */
[C---:B------:R-:W-:Y:S01]  /*19680*/  ISETP.GT.AND P4, PT, R0.reuse, 0xd9, P0 ;  /* 0x000000d90000780c */ /* 0x040fe20000784270 */
[----:B------:R-:W-:Y:S01]  /*19690*/  FMUL R135, R135, R2 ;  /* 0x0000000287877220 */ /* 0x000fe20000400000 */
[----:B------:R-:W-:Y:S02]  /*196a0*/  F2FP.BF16.F32.PACK_AB R133, RZ, R133 ;  /* 0x00000085ff85723e */ /* 0x000fe400000010ff */
[----:B------:R-:W-:Y:S02]  /*196b0*/  F2FP.BF16.F32.PACK_AB R134, RZ, R134 ;  /* 0x00000086ff86723e */ /* 0x000fe400000010ff */
[----:B------:R-:W-:Y:S01]  /*196c0*/  F2FP.BF16.F32.PACK_AB R135, RZ, R135 ;  /* 0x00000087ff87723e */ /* 0x000fe200000010ff */
[----:B------:R-:W-:Y:S01]  /*196d0*/  @P5 STG.E.U16 desc[UR36][R4.64+0x1b2], R133 ;  /* 0x0001b28504005986 */ /* 0x000fe2000c101524 */
[----:B------:R-:W-:-:S03]  /*196e0*/  ISETP.GT.AND P5, PT, R0, 0xe0, P1 ;  /* 0x000000e00000780c */ /* 0x000fc60000fa4270 */
[----:B------:R-:W-:Y:S01]  /*196f0*/  @P2 STG.E.U16 desc[UR36][R6.64+0x1b0], R134 ;  /* 0x0001b08606002986 */ /* 0x000fe2000c101524 */
[----:B------:R-:W-:Y:S01]  /*19700*/  ISETP.GT.AND P2, PT, R0, 0xe1, P1 ;  /* 0x000000e10000780c */ /* 0x000fe20000f44270 */
[-C--:B------:R-:W-:Y:S01]  /*19710*/  FMUL R136, R136, R2.reuse ;  /* 0x0000000288887220 */ /* 0x080fe20000400000 */
[C---:B------:R-:W-:Y:S01]  /*19720*/  ISETP.GT.AND P3, PT, R0.reuse, 0xe0, P0 ;  /* 0x000000e00000780c */ /* 0x040fe20000764270 */
[----:B------:R-:W-:Y:S01]  /*19730*/  @P4 STG.E.U16 desc[UR36][R6.64+0x1b2], R135 ;  /* 0x0001b28706004986 */ /* 0x000fe2000c101524 */
[-C--:B------:R-:W-:Y:S01]  /*19740*/  FMUL R137, R137, R2.reuse ;  /* 0x0000000289897220 */ /* 0x080fe20000400000 */
[----:B------:R-:W-:Y:S01]  /*19750*/  ISETP.GT.AND P4, PT, R0, 0xe1, P0 ;  /* 0x000000e10000780c */ /* 0x000fe20000784270 */
[-C--:B------:R-:W-:Y:S01]  /*19760*/  FMUL R138, R138, R2.reuse ;  /* 0x000000028a8a7220 */ /* 0x080fe20000400000 */
[----:B------:R-:W-:Y:S01]  /*19770*/  FMUL R139, R139, R2 ;  /* 0x000000028b8b7220 */ /* 0x000fe20000400000 */
[----:B------:R-:W-:Y:S02]  /*19780*/  F2FP.BF16.F32.PACK_AB R136, RZ, R136 ;  /* 0x00000088ff88723e */ /* 0x000fe400000010ff */
[----:B------:R-:W-:-:S02]  /*19790*/  F2FP.BF16.F32.PACK_AB R137, RZ, R137 ;  /* 0x00000089ff89723e */ /* 0x000fc400000010ff */
[----:B------:R-:W-:Y:S02]  /*197a0*/  F2FP.BF16.F32.PACK_AB R138, RZ, R138 ;  /* 0x0000008aff8a723e */ /* 0x000fe400000010ff */
[----:B------:R-:W-:Y:S01]  /*197b0*/  F2FP.BF16.F32.PACK_AB R139, RZ, R139 ;  /* 0x0000008bff8b723e */ /* 0x000fe200000010ff */
[----:B------:R-:W-:Y:S01]  /*197c0*/  @P5 STG.E.U16 desc[UR36][R4.64+0x1c0], R136 ;  /* 0x0001c08804005986 */ /* 0x000fe2000c101524 */
[----:B------:R-:W-:-:S03]  /*197d0*/  ISETP.GT.AND P5, PT, R0, 0xe9, P1 ;  /* 0x000000e90000780c */ /* 0x000fc60000fa4270 */
[----:B------:R-:W-:Y:S01]  /*197e0*/  @P2 STG.E.U16 desc[UR36][R4.64+0x1c2], R137 ;  /* 0x0001c28904002986 */ /* 0x000fe2000c101524 */
[C---:B------:R-:W-:Y:S02]  /*197f0*/  ISETP.GT.AND P2, PT, R0.reuse, 0xe8, P1 ;  /* 0x000000e80000780c */ /* 0x040fe40000f44270 */
[C---:B------:R-:W-:Y:S01]  /*19800*/  ISETP.GT.AND P6, PT, R0.reuse, 0xe8, P0 ;  /* 0x000000e80000780c */ /* 0x040fe200007c4270 */
[----:B------:R-:W-:Y:S01]  /*19810*/  @P3 STG.E.U16 desc[UR36][R6.64+0x1c0], R138 ;  /* 0x0001c08a06003986 */ /* 0x000fe2000c101524 */
[----:B------:R-:W-:Y:S01]  /*19820*/  ISETP.GT.AND P3, PT, R0, 0xe9, P0 ;  /* 0x000000e90000780c */ /* 0x000fe20000764270 */
[-C--:B------:R-:W-:Y:S01]  /*19830*/  FMUL R140, R140, R2.reuse ;  /* 0x000000028c8c7220 */ /* 0x080fe20000400000 */
[-C--:B------:R-:W-:Y:S01]  /*19840*/  FMUL R141, R141, R2.reuse ;  /* 0x000000028d8d7220 */ /* 0x080fe20000400000 */
[----:B------:R-:W-:Y:S01]  /*19850*/  @P4 STG.E.U16 desc[UR36][R6.64+0x1c2], R139 ;  /* 0x0001c28b06004986 */ /* 0x000fe2000c101524 */
[----:B------:R-:W-:Y:S01]  /*19860*/  ISETP.GT.AND P4, PT, R0, 0xf0, P1 ;  /* 0x000000f00000780c */ /* 0x000fe20000f84270 */
[-C--:B------:R-:W-:Y:S01]  /*19870*/  FMUL R142, R142, R2.reuse ;  /* 0x000000028e8e7220 */ /* 0x080fe20000400000 */
[-C--:B------:R-:W-:Y:S01]  /*19880*/  FMUL R143, R143, R2.reuse ;  /* 0x000000028f8f7220 */ /* 0x080fe20000400000 */
[----:B------:R-:W-:Y:S01]  /*19890*/  FMUL R144, R144, R2 ;  /* 0x0000000290907220 */ /* 0x000fe20000400000 */
[----:B------:R-:W-:-:S02]  /*198a0*/  F2FP.BF16.F32.PACK_AB R140, RZ, R140 ;  /* 0x0000008cff8c723e */ /* 0x000fc400000010ff */
[----:B------:R-:W-:Y:S02]  /*198b0*/  F2FP.BF16.F32.PACK_AB R141, RZ, R141 ;  /* 0x0000008dff8d723e */ /* 0x000fe400000010ff */
[----:B------:R-:W-:Y:S02]  /*198c0*/  F2FP.BF16.F32.PACK_AB R142, RZ, R142 ;  /* 0x0000008eff8e723e */ /* 0x000fe400000010ff */
[----:B------:R-:W-:Y:S02]  /*198d0*/  F2FP.BF16.F32.PACK_AB R143, RZ, R143 ;  /* 0x0000008fff8f723e */ /* 0x000fe400000010ff */
[----:B------:R-:W-:Y:S01]  /*198e0*/  F2FP.BF16.F32.PACK_AB R144, RZ, R144 ;  /* 0x00000090ff90723e */ /* 0x000fe200000010ff */
[----:B------:R-:W-:Y:S01]  /*198f0*/  @P2 STG.E.U16 desc[UR36][R4.64+0x1d0], R140 ;  /* 0x0001d08c04002986 */ /* 0x000fe2000c101524 */
[----:B------:R-:W-:-:S03]  /*19900*/  ISETP.GT.AND P2, PT, R0, 0xf1, P1 ;  /* 0x000000f10000780c */ /* 0x000fc60000f44270 */
[----:B------:R-:W-:Y:S01]  /*19910*/  @P5 STG.E.U16 desc[UR36][R4.64+0x1d2], R141 ;  /* 0x0001d28d04005986 */ /* 0x000fe2000c101524 */
[----:B------:R-:W-:-:S03]  /*19920*/  ISETP.GT.AND P5, PT, R0, 0xf0, P0 ;  /* 0x000000f00000780c */ /* 0x000fc600007a4270 */
[----:B------:R-:W-:Y:S01]  /*19930*/  @P6 STG.E.U16 desc[UR36][R6.64+0x1d0], R142 ;  /* 0x0001d08e06006986 */ /* 0x000fe2000c101524 */
[----:B------:R-:W-:-:S03]  /*19940*/  FMUL R145, R145, R2 ;  /* 0x0000000291917220 */ /* 0x000fc60000400000 */
[----:B------:R-:W-:Y:S01]  /*19950*/  @P3 STG.E.U16 desc[UR36][R6.64+0x1d2], R143 ;  /* 0x0001d28f06003986 */ /* 0x000fe2000c101524 */
[----:B------:R-:W-:-:S03]  /*19960*/  ISETP.GT.AND P3, PT, R0, 0xf8, P1 ;  /* 0x000000f80000780c */ /* 0x000fc60000f64270 */
[----:B------:R-:W-:Y:S01]  /*19970*/  @P4 STG.E.U16 desc[UR36][R4.64+0x1e0], R144 ;  /* 0x0001e09004004986 */ /* 0x000fe2000c101524 */
[----:B------:R-:W-:Y:S01]  /*19980*/  ISETP.GT.AND P4, PT, R0, 0xf1, P0 ;  /* 0x000000f10000780c */ /* 0x000fe20000784270 */
[-C--:B------:R-:W-:Y:S01]  /*19990*/  FMUL R146, R146, R2.reuse ;  /* 0x0000000292927220 */ /* 0x080fe20000400000 */
[C---:B------:R-:W-:Y:S01]  /*199a0*/  ISETP.GT.AND P1, PT, R0.reuse, 0xf9, P1 ;  /* 0x000000f90000780c */ /* 0x040fe20000f24270 */
[-C--:B------:R-:W-:Y:S01]  /*199b0*/  FMUL R147, R147, R2.reuse ;  /* 0x0000000293937220 */ /* 0x080fe20000400000 */
[----:B------:R-:W-:Y:S01]  /*199c0*/  ISETP.GT.AND P6, PT, R0, 0xf8, P0 ;  /* 0x000000f80000780c */ /* 0x000fe200007c4270 */
[-C--:B------:R-:W-:Y:S01]  /*199d0*/  FMUL R148, R148, R2.reuse ;  /* 0x0000000294947220 */ /* 0x080fe20000400000 */
[----:B------:R-:W-:Y:S01]  /*199e0*/  FMUL R149, R149, R2 ;  /* 0x0000000295957220 */ /* 0x000fe20000400000 */
[----:B------:R-:W-:Y:S02]  /*199f0*/  F2FP.BF16.F32.PACK_AB R145, RZ, R145 ;  /* 0x00000091ff91723e */ /* 0x000fe400000010ff */
[----:B------:R-:W-:-:S02]  /*19a00*/  F2FP.BF16.F32.PACK_AB R146, RZ, R146 ;  /* 0x00000092ff92723e */ /* 0x000fc400000010ff */
[----:B------:R-:W-:Y:S02]  /*19a10*/  ISETP.GT.AND P0, PT, R0, 0xf9, P0 ;  /* 0x000000f90000780c */ /* 0x000fe40000704270 */
[----:B------:R-:W-:Y:S01]  /*19a20*/  F2FP.BF16.F32.PACK_AB R147, RZ, R147 ;  /* 0x00000093ff93723e */ /* 0x000fe200000010ff */
[----:B------:R-:W-:Y:S01]  /*19a30*/  FMUL R150, R150, R2 ;  /* 0x0000000296967220 */ /* 0x000fe20000400000 */
[----:B------:R-:W-:Y:S02]  /*19a40*/  F2FP.BF16.F32.PACK_AB R148, RZ, R148 ;  /* 0x00000094ff94723e */ /* 0x000fe400000010ff */
[----:B------:R-:W-:Y:S01]  /*19a50*/  F2FP.BF16.F32.PACK_AB R149, RZ, R149 ;  /* 0x00000095ff95723e */ /* 0x000fe200000010ff */
[----:B------:R-:W-:Y:S01]  /*19a60*/  FMUL R151, R151, R2 ;  /* 0x0000000297977220 */ /* 0x000fe20000400000 */
[----:B------:R-:W-:Y:S01]  /*19a70*/  @P2 STG.E.U16 desc[UR36][R4.64+0x1e2], R145 ;  /* 0x0001e29104002986 */ /* 0x000fe2000c101524 */
[----:B------:R-:W-:-:S03]  /*19a80*/  F2FP.BF16.F32.PACK_AB R150, RZ, R150 ;  /* 0x00000096ff96723e */ /* 0x000fc600000010ff */
[----:B------:R-:W-:Y:S01]  /*19a90*/  @P5 STG.E.U16 desc[UR36][R6.64+0x1e0], R146 ;  /* 0x0001e09206005986 */ /* 0x000fe2000c101524 */
[----:B------:R-:W-:-:S03]  /*19aa0*/  F2FP.BF16.F32.PACK_AB R151, RZ, R151 ;  /* 0x00000097ff97723e */ /* 0x000fc600000010ff */
[----:B------:R-:W-:Y:S04]  /*19ab0*/  @P4 STG.E.U16 desc[UR36][R6.64+0x1e2], R147 ;  /* 0x0001e29306004986 */ /* 0x000fe8000c101524 */
[----:B------:R-:W-:Y:S04]  /*19ac0*/  @P3 STG.E.U16 desc[UR36][R4.64+0x1f0], R148 ;  /* 0x0001f09404003986 */ /* 0x000fe8000c101524 */
[----:B------:R0:W-:Y:S02]  /*19ad0*/  @P1 STG.E.U16 desc[UR36][R4.64+0x1f2], R149 ;  /* 0x0001f29504001986 */ /* 0x0001e4000c101524 */
[----:B0-----:R-:W-:-:S02]  /*19ae0*/  @P6 IMAD.MOV.U32 R4, RZ, RZ, R6 ;  /* 0x000000ffff046224 */ /* 0x001fc400078e0006 */
[----:B------:R-:W-:-:S05]  /*19af0*/  @P6 IMAD.MOV.U32 R5, RZ, RZ, R7 ;  /* 0x000000ffff056224 */ /* 0x000fca00078e0007 */
[----:B------:R0:W-:Y:S04]  /*19b00*/  @P6 STG.E.U16 desc[UR36][R4.64+0x1f0], R150 ;  /* 0x0001f09604006986 */ /* 0x0001e8000c101524 */
[----:B------:R0:W-:Y:S02]  /*19b10*/  @P0 STG.E.U16 desc[UR36][R6.64+0x1f2], R151 ;  /* 0x0001f29706000986 */ /* 0x0001e4000c101524 */
.L_x_540:
[----:B------:R-:W-:Y:S05]  /*19b20*/  BSYNC B0 ;  /* 0x0000000000007941 */ /* 0x000fea0003800000 */
.L_x_32:
[----:B0-----:R-:W2:Y:S04]  /*19b30*/  LDL.LU R5, [R1+0x200] ;  /* 0x0002000001057983 */ /* 0x001ea80000300800 */
[----:B------:R-:W2:Y:S01]  /*19b40*/  LDL.LU R4, [R1+0x204] ;  /* 0x0002040001047983 */ /* 0x000ea20000300800 */
[----:B------:R-:W-:Y:S01]  /*19b50*/  ULDC UR4, c[0x0][0xc] ;  /* 0x0000030000047ab9 */ /* 0x000fe20000000800 */
[----:B------:R-:W-:Y:S01]  /*19b60*/  ULDC UR5, c[0x0][0x10] ;  /* 0x0000040000057ab9 */ /* 0x000fe20000000800 */
[----:B-----5:R-:W2:Y:S01]  /*19b70*/  LDC R3, c[0x0][0x14] ;  /* 0x00000500ff037b82 */ /* 0x020ea20000000800 */
[----:B------:R-:W-:Y:S01]  /*19b80*/  UIMAD.WIDE.U32 UR4, UR4, UR5, URZ ;  /* 0x00000005040472a5 */ /* 0x000fe2000f8e003f */
[----:B----4-:R-:W-:Y:S01]  /*19b90*/  PRMT R0, RZ, 0x7610, R0 ;  /* 0x00007610ff007816 */ /* 0x010fe20000000000 */
[----:B------:R-:W-:Y:S01]  /*19ba0*/  UMOV UR42, 0xffffffff ;  /* 0xffffffff002a7882 */ /* 0x000fe20000000000 */
[----:B------:R-:W-:-:S03]  /*19bb0*/  UMOV UR43, 0xffffffff ;  /* 0xffffffff002b7882 */ /* 0x000fc60000000000 */
[----:B--2---:R-:W-:-:S04]  /*19bc0*/  IMAD.WIDE.U32 R4, R3, UR4, R4 ;  /* 0x0000000403047c25 */ /* 0x004fc8000f8e0004 */
[----:B------:R-:W-:Y:S01]  /*19bd0*/  IMAD R3, R3, UR5, RZ ;  /* 0x0000000503037c24 */ /* 0x000fe2000f8e02ff */
[----:B------:R-:W-:Y:S01]  /*19be0*/  MOV R7, R4 ;  /* 0x0000000400077202 */ /* 0x000fe20000000f00 */
[----:B------:R-:W-:Y:S02]  /*19bf0*/  ULDC.64 UR4, c[0x0][0x650] ;  /* 0x0001940000047ab9 */ /* 0x000fe40000000a00 */
[----:B------:R-:W-:Y:S01]  /*19c00*/  IMAD.IADD R6, R5, 0x1, R3 ;  /* 0x0000000105067824 */ /* 0x000fe200078e0203 */
[----:B------:R-:W-:-:S04]  /*19c10*/  ISETP.GE.U32.AND P0, PT, R4, UR4, PT ;  /* 0x0000000404007c0c */ /* 0x000fc8000bf06070 */
[----:B------:R0:W-:Y:S01]  /*19c20*/  STL [R1+0x200], R6 ;  /* 0x0002000601007387 */ /* 0x0001e20000100800 */
[----:B------:R-:W-:-:S03]  /*19c30*/  ISETP.GE.U32.AND.EX P0, PT, R6, UR5, PT, P0 ;  /* 0x0000000506007c0c */ /* 0x000fc6000bf06100 */
[----:B------:R0:W-:Y:S10]  /*19c40*/  STL [R1+0x204], R7 ;  /* 0x0002040701007387 */ /* 0x0001f40000100800 */
[----:B0-----:R-:W-:Y:S05]  /*19c50*/  @P0 BRA `(.L_x_541) ;  /* 0x0000000400880947 */ /* 0x001fea0003800000 */
[----:B------:R-:W0:Y:S01]  /*19c60*/  S2UR UR6, SR_CTAID.X ;  /* 0x00000000000679c3 */ /* 0x000e220000002500 */
[----:B------:R-:W-:Y:S01]  /*19c70*/  ULDC.64 UR12, c[0x0][0x628] ;  /* 0x00018a00000c7ab9 */ /* 0x000fe20000000a00 */
[----:B------:R-:W-:Y:S01]  /*19c80*/  ULDC UR4, c[0x0][0x150] ;  /* 0x0000540000047ab9 */ /* 0x000fe20000000800 */
[----:B------:R-:W-:Y:S01]  /*19c90*/  ISETP.NE.U32.AND P0, PT, RZ, UR12, PT ;  /* 0x0000000cff007c0c */ /* 0x000fe2000bf05070 */
[----:B------:R-:W-:Y:S01]  /*19ca0*/  ULDC UR15, c[0x0][0x630] ;  /* 0x00018c00000f7ab9 */ /* 0x000fe20000000800 */
[C---:B------:R-:W-:Y:S01]  /*19cb0*/  R2UR UR16, R7.reuse ;  /* 0x00000000071072ca */ /* 0x040fe200000e0000 */
[----:B------:R-:W-:Y:S01]  /*19cc0*/  ULDC UR19, c[0x0][0x154] ;  /* 0x0000550000137ab9 */ /* 0x000fe20000000800 */
[----:B------:R-:W-:Y:S01]  /*19cd0*/  ISETP.NE.AND.EX P0, PT, RZ, UR13, PT, P0 ;  /* 0x0000000dff007c0c */ /* 0x000fe2000bf05300 */
[----:B------:R-:W2:Y:S01]  /*19ce0*/  S2UR UR18, SR_CTAID.Y ;  /* 0x00000000001279c3 */ /* 0x000ea20000002600 */
[----:B------:R-:W-:Y:S02]  /*19cf0*/  R2UR UR17, R6 ;  /* 0x00000000061172ca */ /* 0x000fe400000e0000 */
[----:B------:R-:W-:-:S02]  /*19d00*/  R2UR UR10, R7 ;  /* 0x00000000070a72ca */ /* 0x000fc400000e0000 */
[----:B------:R-:W-:Y:S02]  /*19d10*/  R2UR UR11, R6 ;  /* 0x00000000060b72ca */ /* 0x000fe400000e0000 */
[----:B0-----:R-:W-:-:S05]  /*19d20*/  I2FP.F32.U32 R0, UR6 ;  /* 0x0000000600007c45 */ /* 0x001fca0008201000 */
[----:B------:R-:W-:-:S04]  /*19d30*/  FMUL R0, R0, UR4 ;  /* 0x0000000400007c20 */ /* 0x000fc80008400000 */
[----:B------:R0:W4:Y:S01]  /*19d40*/  F2I.U32.TRUNC.NTZ R3, R0 ;  /* 0x0000000000037305 */ /* 0x000122000020f000 */
[----:B--2---:R-:W-:Y:S05]  /*19d50*/  @!P0 BRA `(.L_x_542) ;  /* 0x0000000000308947 */ /* 0x004fea0003800000 */
        /* <DEDUP_REMOVED lines=12> */
.L_x_542:
[----:B------:R-:W-:Y:S01]  /*19e20*/  USHF.R.U64 UR43, UR10, UR15, UR11 ;  /* 0x0000000f0a2b7299 */ /* 0x000fe2000800120b */
[----:B0-----:R-:W-:Y:S01]  /*19e30*/  I2FP.F32.U32 R0, UR18 ;  /* 0x0000001200007c45 */ /* 0x001fe20008201000 */
[----:B------:R-:W-:Y:S02]  /*19e40*/  USHF.R.U32.HI UR4, URZ, UR15, UR11 ;  /* 0x0000000f3f047299 */ /* 0x000fe4000801160b */
[----:B------:R-:W-:Y:S02]  /*19e50*/  UIADD3 UR10, UP0, URZ, -UR43, URZ ;  /* 0x8000002b3f0a7290 */ /* 0x000fe4000ff1e03f */
[----:B------:R-:W-:Y:S01]  /*19e60*/  FMUL R0, R0, UR19 ;  /* 0x0000001300007c20 */ /* 0x000fe20008400000 */
[----:B------:R-:W-:Y:S01]  /*19e70*/  ULDC.64 UR12, c[0x0][0x620] ;  /* 0x00018800000c7ab9 */ /* 0x000fe20000000a00 */
[----:B------:R-:W-:Y:S01]  /*19e80*/  UIADD3.X UR4, URZ, ~UR4, URZ, UP0, !UPT ;  /* 0x800000043f047290 */ /* 0x000fe200087fe43f */
[----:B------:R-:W-:Y:S01]  /*19e90*/  UMOV UR8, UR16 ;  /* 0x0000001000087c82 */ /* 0x000fe20008000000 */
[----:B------:R-:W-:-:S02]  /*19ea0*/  UMOV UR9, UR17 ;  /* 0x0000001100097c82 */ /* 0x000fc40008000000 */
[----:B------:R-:W-:Y:S01]  /*19eb0*/  UIMAD UR4, UR4, UR12, URZ ;  /* 0x0000000c040472a4 */ /* 0x000fe2000f8e023f */
[----:B------:R-:W0:Y:S01]  /*19ec0*/  F2I.U32.TRUNC.NTZ R0, R0 ;  /* 0x0000000000007305 */ /* 0x000e22000020f000 */
[----:B------:R-:W-:Y:S01]  /*19ed0*/  UIMAD.WIDE.U32 UR8, UR10, UR12, UR8 ;  /* 0x0000000c0a0872a5 */ /* 0x000fe2000f8e0008 */
[----:B----4-:R-:W-:Y:S01]  /*19ee0*/  R2UR UR12, R3 ;  /* 0x00000000030c72ca */ /* 0x010fe200000e0000 */
[----:B------:R-:W-:Y:S01]  /*19ef0*/  UIMAD UR10, UR10, UR13, UR4 ;  /* 0x0000000d0a0a72a4 */ /* 0x000fe2000f8e0204 */
[----:B------:R-:W-:Y:S01]  /*19f00*/  ULDC UR11, c[0x0][0x618] ;  /* 0x00018600000b7ab9 */ /* 0x000fe20000000800 */
[----:B------:R-:W-:Y:S02]  /*19f10*/  ULDC UR21, c[0x0][0x658] ;  /* 0x0001960000157ab9 */ /* 0x000fe40000000800 */
[----:B------:R-:W-:Y:S01]  /*19f20*/  UIADD3 UR9, UR9, UR10, URZ ;  /* 0x0000000a09097290 */ /* 0x000fe2000fffe03f */
[----:B------:R-:W-:Y:S01]  /*19f30*/  UMOV UR15, 0xffffffff ;  /* 0xffffffff000f7882 */ /* 0x000fe20000000000 */
[----:B------:R-:W-:Y:S01]  /*19f40*/  ULDC.64 UR4, c[0x0][0x640] ;  /* 0x0001900000047ab9 */ /* 0x000fe20000000a00 */
[----:B------:R-:W-:Y:S01]  /*19f50*/  USHF.L.U32 UR15, UR15, UR21, URZ ;  /* 0x000000150f0f7299 */ /* 0x000fe2000800063f */
[----:B------:R-:W-:Y:S01]  /*19f60*/  ISETP.NE.U32.AND P0, PT, RZ, UR4, PT ;  /* 0x00000004ff007c0c */ /* 0x000fe2000bf05070 */
[----:B------:R-:W-:-:S02]  /*19f70*/  USHF.R.U64 UR16, UR8, UR11, UR9 ;  /* 0x0000000b08107299 */ /* 0x000fc40008001209 */
[----:B------:R-:W-:Y:S01]  /*19f80*/  USHF.R.U32.HI UR8, URZ, UR11, UR9 ;  /* 0x0000000b3f087299 */ /* 0x000fe20008011609 */
[----:B0-----:R-:W-:Y:S01]  /*19f90*/  R2UR UR14, R0 ;  /* 0x00000000000e72ca */ /* 0x001fe200000e0000 */
[----:B------:R-:W-:Y:S01]  /*19fa0*/  ULDC UR17, c[0x0][0x608] ;  /* 0x0001820000117ab9 */ /* 0x000fe20000000800 */
[----:B------:R-:W-:Y:S01]  /*19fb0*/  ULOP3.LUT UR41, URZ, UR15, URZ, 0x33, !UPT ;  /* 0x0000000f3f297292 */ /* 0x000fe2000f8e333f */
[----:B------:R-:W-:Y:S01]  /*19fc0*/  ISETP.NE.AND.EX P0, PT, RZ, UR5, PT, P0 ;  /* 0x00000005ff007c0c */ /* 0x000fe2000bf05300 */
[----:B------:R-:W-:Y:S02]  /*19fd0*/  USHF.R.U64 UR15, UR16, UR17, UR8 ;  /* 0x00000011100f7299 */ /* 0x000fe40008001208 */
[----:B------:R-:W-:Y:S02]  /*19fe0*/  USHF.R.U32.HI UR8, URZ, UR17, UR8 ;  /* 0x000000113f087299 */ /* 0x000fe40008011608 */
[----:B------:R-:W-:Y:S02]  /*19ff0*/  UIADD3 UR12, -UR12, URZ, URZ ;  /* 0x0000003f0c0c7290 */ /* 0x000fe4000fffe13f */
[----:B------:R-:W-:Y:S01]  /*1a000*/  USHF.R.U64 UR17, UR15, UR21, UR8 ;  /* 0x000000150f117299 */ /* 0x000fe20008001208 */
[----:B------:R-:W-:Y:S01]  /*1a010*/  UMOV UR19, 0x1 ;  /* 0x0000000100137882 */ /* 0x000fe20000000000 */
[----:B------:R-:W-:Y:S01]  /*1a020*/  ULDC UR13, c[0x0][0x144] ;  /* 0x00005100000d7ab9 */ /* 0x000fe20000000800 */
[----:B------:R-:W-:Y:S01]  /*1a030*/  ULDC UR7, c[0x0][0x600] ;  /* 0x0001800000077ab9 */ /* 0x000fe20000000800 */
[----:B------:R-:W-:-:S02]  /*1a040*/  USHF.L.U32 UR24, UR19, UR21, URZ ;  /* 0x0000001513187299 */ /* 0x000fc4000800063f */
[----:B------:R-:W-:Y:S02]  /*1a050*/  USHF.R.U32.HI UR8, URZ, UR21, UR8 ;  /* 0x000000153f087299 */ /* 0x000fe40008011608 */
[----:B------:R-:W-:Y:S02]  /*1a060*/  UIMAD UR21, UR13, UR12, UR6 ;  /* 0x0000000c0d1572a4 */ /* 0x000fe4000f8e0206 */
[----:B------:R-:W-:Y:S02]  /*1a070*/  UIADD3 UR20, UR7, -0x1, URZ ;  /* 0xffffffff07147890 */ /* 0x000fe4000fffe03f */
[----:B------:R-:W-:Y:S01]  /*1a080*/  UIADD3 UR19, -UR14, URZ, URZ ;  /* 0x0000003f0e137290 */ /* 0x000fe2000fffe13f */
[----:B------:R-:W-:Y:S01]  /*1a090*/  ULDC UR25, c[0x0][0x148] ;  /* 0x0000520000197ab9 */ /* 0x000fe20000000800 */
[----:B------:R-:W-:Y:S01]  /*1a0a0*/  ULDC UR22, c[0x0][0x648] ;  /* 0x0001920000167ab9 */ /* 0x000fe20000000800 */
[----:B------:R-:W-:Y:S01]  /*1a0b0*/  ULDC UR23, c[0x0][0x638] ;  /* 0x00018e0000177ab9 */ /* 0x000fe20000000800 */
        /* <DEDUP_REMOVED lines=14> */
.L_x_543:
[----:B------:R-:W-:Y:S01]  /*1a1a0*/  UISETP.NE.AND UP0, UPT, UR45, URZ, UPT ;  /* 0x0000003f2d00728c */ /* 0x000fe2000bf05270 */
[----:B------:R-:W-:Y:S01]  /*1a1b0*/  IMAD.MOV.U32 R0, RZ, RZ, 0x1 ;  /* 0x00000001ff007424 */ /* 0x000fe200078e00ff */
[----:B------:R-:W-:Y:S02]  /*1a1c0*/  USHF.R.U64 UR4, UR6, UR22, UR8 ;  /* 0x0000001606047299 */ /* 0x000fe40008001208 */
[----:B------:R-:W-:Y:S02]  /*1a1d0*/  ULOP3.LUT UR41, UR15, UR41, URZ, 0xc0, !UPT ;  /* 0x000000290f297292 */ /* 0x000fe4000f8ec03f */
[----:B------:R-:W-:Y:S02]  /*1a1e0*/  UIADD3 UR5, -UR4, URZ, URZ ;  /* 0x0000003f04057290 */ /* 0x000fe4000fffe13f */
[----:B------:R-:W-:Y:S02]  /*1a1f0*/  UIMAD UR41, UR24, UR4, UR41 ;  /* 0x00000004182972a4 */ /* 0x000fe4000f8e0229 */
[----:B------:R-:W-:-:S02]  /*1a200*/  ULOP3.LUT UR16, UR16, UR20, URZ, 0xc0, !UPT ;  /* 0x0000001410107292 */ /* 0x000fc4000f8ec03f */
[----:B------:R-:W-:Y:S02]  /*1a210*/  @UP0 UIMAD UR21, UR25, UR19, UR18 ;  /* 0x00000013191502a4 */ /* 0x000fe4000f8e0212 */
[----:B------:R-:W-:-:S03]  /*1a220*/  UIMAD UR4, UR5, UR23, UR17 ;  /* 0x00000017050472a4 */ /* 0x000fc6000f8e0211 */
[----:B------:R-:W-:Y:S01]  /*1a230*/  ULDC UR5, c[0x0][0x610] ;  /* 0x0001840000057ab9 */ /* 0x000fe20000000800 */
[----:B------:R-:W-:Y:S02]  /*1a240*/  UIMAD UR4, UR4, UR7, UR16 ;  /* 0x00000007040472a4 */ /* 0x000fe4000f8e0210 */
[----:B------:R-:W-:-:S04]  /*1a250*/  UIMAD UR41, UR41, UR5, UR21 ;  /* 0x00000005292972a4 */ /* 0x000fc8000f8e0215 */
[----:B------:R-:W-:Y:S02]  /*1a260*/  USEL UR42, UR4, UR41, !UP0 ;  /* 0x00000029042a7287 */ /* 0x000fe4000c000000 */
[----:B------:R-:W-:-:S12]  /*1a270*/  USEL UR41, UR41, UR4, !UP0 ;  /* 0x0000000429297287 */ /* 0x000fd8000c000000 */
.L_x_541:
[----:B------:R-:W-:-:S13]  /*1a280*/  LOP3.LUT P0, RZ, R0, 0xff, RZ, 0xc0, !PT ;  /* 0x000000ff00ff7812 */ /* 0x000fda000780c0ff */
[----:B------:R-:W-:Y:S05]  /*1a290*/  @P0 BRA `(.L_x_544) ;  /* 0xfffffe7000440947 */ /* 0x000fea000383ffff */
[----:B------:R-:W-:Y:S05]  /*1a2a0*/  EXIT ;  /* 0x000000000000794d */ /* 0x000fea0003800000 */
.L_x_7:
[----:B------:R-:W2:Y:S01]  /*1a2b0*/  LDL R4, [R1+0x204] ;  /* 0x0002040001047983 */ /* 0x000ea20000100800 */
[----:B------:R-:W-:-:S03]  /*1a2c0*/  ULDC.64 UR4, c[0x0][0x650] ;  /* 0x0001940000047ab9 */ /* 0x000fc60000000a00 */
[----:B------:R-:W3:Y:S01]  /*1a2d0*/  LDL R2, [R1+0x200] ;  /* 0x0002000001027983 */ /* 0x000ee20000100800 */
[----:B------:R-:W-:Y:S01]  /*1a2e0*/  PRMT R0, RZ, 0x7610, R0 ;  /* 0x00007610ff007816 */ /* 0x000fe20000000000 */
[----:B------:R-:W-:Y:S01]  /*1a2f0*/  IMAD.MOV.U32 R5, RZ, RZ, -0x1 ;  /* 0xffffffffff057424 */ /* 0x000fe200078e00ff */
[----:B------:R-:W-:Y:S01]  /*1a300*/  MOV R11, 0xffffffff ;  /* 0xffffffff000b7802 */ /* 0x000fe20000000f00 */
[----:B------:R-:W-:Y:S01]  /*1a310*/  IMAD.MOV.U32 R3, RZ, RZ, -0x1 ;  /* 0xffffffffff037424 */ /* 0x000fe200078e00ff */
[----:B--2---:R-:W-:-:S04]  /*1a320*/  ISETP.GE.U32.AND P0, PT, R4, UR4, PT ;  /* 0x0000000404007c0c */ /* 0x004fc8000bf06070 */
[----:B---3--:R-:W-:-:S13]  /*1a330*/  ISETP.GE.U32.AND.EX P0, PT, R2, UR5, PT, P0 ;  /* 0x0000000502007c0c */ /* 0x008fda000bf06100 */
        /* <DEDUP_REMOVED lines=21> */
.L_x_546:
[----:B------:R-:W-:Y:S01]  /*1a490*/  USHF.R.U64 UR4, UR14, UR19, UR15 ;  /* 0x000000130e047299 */ /* 0x000fe2000800120f */
[----:B------:R-:W-:Y:S01]  /*1a4a0*/  R2UR UR7, R2 ;  /* 0x00000000020772ca */ /* 0x000fe200000e0000 */
[----:B------:R-:W-:Y:S02]  /*1a4b0*/  USHF.R.U32.HI UR5, URZ, UR19, UR15 ;  /* 0x000000133f057299 */ /* 0x000fe4000801160f */
[----:B------:R-:W-:Y:S01]  /*1a4c0*/  UIADD3 UR13, UP0, URZ, -UR4, URZ ;  /* 0x800000043f0d7290 */ /* 0x000fe2000ff1e03f */
[----:B------:R-:W-:Y:S01]  /*1a4d0*/  ULDC.64 UR14, c[0x0][0x620] ;  /* 0x00018800000e7ab9 */ /* 0x000fe20000000a00 */
[----:B------:R-:W-:Y:S02]  /*1a4e0*/  UMOV UR6, UR20 ;  /* 0x0000001400067c82 */ /* 0x000fe40008000000 */
[----:B------:R-:W-:Y:S02]  /*1a4f0*/  UIADD3.X UR5, URZ, ~UR5, URZ, UP0, !UPT ;  /* 0x800000053f057290 */ /* 0x000fe400087fe43f */
[----:B------:R-:W-:-:S02]  /*1a500*/  UISETP.NE.AND UP1, UPT, UR45, URZ, UPT ;  /* 0x0000003f2d00728c */ /* 0x000fc4000bf25270 */
[----:B------:R-:W-:Y:S02]  /*1a510*/  UIMAD UR5, UR5, UR14, URZ ;  /* 0x0000000e050572a4 */ /* 0x000fe4000f8e023f */
[----:B------:R-:W-:Y:S02]  /*1a520*/  UIMAD.WIDE.U32 UR6, UR13, UR14, UR6 ;  /* 0x0000000e0d0672a5 */ /* 0x000fe4000f8e0006 */
[----:B------:R-:W-:Y:S01]  /*1a530*/  UIMAD UR5, UR13, UR15, UR5 ;  /* 0x0000000f0d0572a4 */ /* 0x000fe2000f8e0205 */
[----:B------:R-:W-:Y:S02]  /*1a540*/  ULDC UR14, c[0x0][0x608] ;  /* 0x00018200000e7ab9 */ /* 0x000fe40000000800 */
[----:B------:R-:W-:Y:S01]  /*1a550*/  ULDC UR13, c[0x0][0x618] ;  /* 0x00018600000d7ab9 */ /* 0x000fe20000000800 */
[----:B------:R-:W-:Y:S01]  /*1a560*/  UIADD3 UR5, UR7, UR5, URZ ;  /* 0x0000000507057290 */ /* 0x000fe2000fffe03f */
[----:B------:R-:W-:Y:S01]  /*1a570*/  ULDC UR22, c[0x0][0x658] ;  /* 0x0001960000167ab9 */ /* 0x000fe20000000800 */
[----:B------:R-:W-:-:S02]  /*1a580*/  @UP1 UIMAD UR8, UR11, UR12, UR10 ;  /* 0x0000000c0b0812a4 */ /* 0x000fc4000f8e020a */
[----:B------:R-:W-:Y:S02]  /*1a590*/  USHF.R.U64 UR17, UR6, UR13, UR5 ;  /* 0x0000000d06117299 */ /* 0x000fe40008001205 */
[----:B------:R-:W-:Y:S01]  /*1a5a0*/  USHF.R.U32.HI UR5, URZ, UR13, UR5 ;  /* 0x0000000d3f057299 */ /* 0x000fe20008011605 */
[----:B------:R-:W-:Y:S01]  /*1a5b0*/  ULDC.64 UR6, c[0x0][0x640] ;  /* 0x0001900000067ab9 */ /* 0x000fe20000000a00 */
[----:B------:R-:W-:Y:S01]  /*1a5c0*/  UMOV UR10, 0xffffffff ;  /* 0xffffffff000a7882 */ /* 0x000fe20000000000 */
[----:B------:R-:W-:Y:S01]  /*1a5d0*/  ISETP.NE.U32.AND P0, PT, RZ, UR6, PT ;  /* 0x00000006ff007c0c */ /* 0x000fe2000bf05070 */
[----:B------:R-:W-:Y:S02]  /*1a5e0*/  USHF.R.U64 UR18, UR17, UR14, UR5 ;  /* 0x0000000e11127299 */ /* 0x000fe40008001205 */
[----:B------:R-:W-:Y:S01]  /*1a5f0*/  USHF.R.U32.HI UR5, URZ, UR14, UR5 ;  /* 0x0000000e3f057299 */ /* 0x000fe20008011605 */
[----:B------:R-:W-:Y:S01]  /*1a600*/  ISETP.NE.AND.EX P0, PT, RZ, UR7, PT, P0 ;  /* 0x00000007ff007c0c */ /* 0x000fe2000bf05300 */
[----:B------:R-:W-:-:S02]  /*1a610*/  USHF.L.U32 UR11, UR10, UR22, URZ ;  /* 0x000000160a0b7299 */ /* 0x000fc4000800063f */
[----:B------:R-:W-:Y:S01]  /*1a620*/  USHF.R.U64 UR19, UR18, UR22, UR5 ;  /* 0x0000001612137299 */ /* 0x000fe20008001205 */
[----:B------:R-:W-:Y:S01]  /*1a630*/  ULDC UR20, c[0x0][0x600] ;  /* 0x0001800000147ab9 */ /* 0x000fe20000000800 */
[----:B------:R-:W-:Y:S02]  /*1a640*/  USHF.R.U32.HI UR10, URZ, UR22, UR5 ;  /* 0x000000163f0a7299 */ /* 0x000fe40008011605 */
[----:B------:R-:W-:Y:S02]  /*1a650*/  UIADD3 UR21, UR20, -0x1, URZ ;  /* 0xffffffff14157890 */ /* 0x000fe4000fffe03f */
[----:B------:R-:W-:Y:S01]  /*1a660*/  ULOP3.LUT UR26, URZ, UR11, URZ, 0x33, !UPT ;  /* 0x0000000b3f1a7292 */ /* 0x000fe2000f8e333f */
        /* <DEDUP_REMOVED lines=17> */
.L_x_547:
[----:B------:R-:W-:Y:S01]  /*1a780*/  USHF.R.U64 UR6, UR5, UR23, UR10 ;  /* 0x0000001705067299 */ /* 0x000fe2000800120a */
[----:B------:R-:W-:Y:S01]  /*1a790*/  IMAD.MOV.U32 R0, RZ, RZ, 0x1 ;  /* 0x00000001ff007424 */ /* 0x000fe200078e00ff */
[----:B------:R-:W-:Y:S01]  /*1a7a0*/  USHF.L.U32 UR25, UR25, UR22, URZ ;  /* 0x0000001619197299 */ /* 0x000fe2000800063f */
[----:B------:R-:W-:Y:S01]  /*1a7b0*/  IMAD.U32 R11, RZ, RZ, UR4 ;  /* 0x00000004ff0b7e24 */ /* 0x000fe2000f8e00ff */
[----:B------:R-:W-:Y:S02]  /*1a7c0*/  ULOP3.LUT UR5, UR18, UR26, URZ, 0xc0, !UPT ;  /* 0x0000001a12057292 */ /* 0x000fe4000f8ec03f */
[----:B------:R-:W-:Y:S02]  /*1a7d0*/  UIADD3 UR7, -UR6, URZ, URZ ;  /* 0x0000003f06077290 */ /* 0x000fe4000fffe13f */
[----:B------:R-:W-:Y:S02]  /*1a7e0*/  UIMAD UR6, UR25, UR6, UR5 ;  /* 0x00000006190672a4 */ /* 0x000fe4000f8e0205 */
[----:B------:R-:W-:-:S02]  /*1a7f0*/  ULOP3.LUT UR17, UR17, UR21, URZ, 0xc0, !UPT ;  /* 0x0000001511117292 */ /* 0x000fc4000f8ec03f */
[----:B------:R-:W-:Y:S02]  /*1a800*/  UIMAD UR5, UR7, UR24, UR19 ;  /* 0x00000018070572a4 */ /* 0x000fe4000f8e0213 */
[----:B------:R-:W-:Y:S01]  /*1a810*/  UISETP.NE.AND UP0, UPT, UR45, URZ, UPT ;  /* 0x0000003f2d00728c */ /* 0x000fe2000bf05270 */
[----:B------:R-:W-:Y:S01]  /*1a820*/  ULDC UR7, c[0x0][0x610] ;  /* 0x0001840000077ab9 */ /* 0x000fe20000000800 */
[----:B------:R-:W-:Y:S02]  /*1a830*/  UIMAD UR5, UR5, UR20, UR17 ;  /* 0x00000014050572a4 */ /* 0x000fe4000f8e0211 */
[----:B------:R-:W-:-:S04]  /*1a840*/  UIMAD UR8, UR6, UR7, UR8 ;  /* 0x00000007060872a4 */ /* 0x000fc8000f8e0208 */
[----:B------:R-:W-:Y:S02]  /*1a850*/  USEL UR6, UR5, UR8, !UP0 ;  /* 0x0000000805067287 */ /* 0x000fe4000c000000 */
[----:B------:R-:W-:-:S04]  /*1a860*/  USEL UR8, UR8, UR5, !UP0 ;  /* 0x0000000508087287 */ /* 0x000fc8000c000000 */
[----:B------:R-:W-:Y:S02]  /*1a870*/  IMAD.U32 R3, RZ, RZ, UR6 ;  /* 0x00000006ff037e24 */ /* 0x000fe4000f8e00ff */
[----:B------:R-:W-:-:S07]  /*1a880*/  MOV R5, UR8 ;  /* 0x0000000800057c02 */ /* 0x000fce0008000f00 */
.L_x_545:
[----:B------:R-:W-:-:S08]  /*1a890*/  NOP ;  /* 0x0000000000007918 */ /* 0x000fd00000000000 */
[----:B0-----:R-:W0:-:S00]  /*1a8a0*/  USETMAXREG.DEALLOC.CTAPOOL 0x18 ;  /* 0x00000018000079c8 */ /* 0x001e0000080e0500 */
[----:B------:R-:W-:-:S13]  /*1a8b0*/  ISETP.NE.AND P0, PT, RZ, UR9, PT ;  /* 0x00000009ff007c0c */ /* 0x000fda000bf05270 */
[----:B------:R-:W-:Y:S05]  /*1a8c0*/  @P0 EXIT ;  /* 0x000000000000094d */ /* 0x000fea0003800000 */
[----:B0-----:R-:W-:Y:S01]  /*1a8d0*/  LOP3.LUT P0, RZ, R0, 0xff, RZ, 0xc0, !PT ;  /* 0x000000ff00ff7812 */ /* 0x001fe2000780c0ff */
[----:B------:R-:W-:Y:S02]  /*1a8e0*/  IMAD.MOV.U32 R7, RZ, RZ, 0x1 ;  /* 0x00000001ff077424 */ /* 0x000fe400078e00ff */
[----:B------:R-:W-:-:S10]  /*1a8f0*/  IMAD.MOV.U32 R6, RZ, RZ, RZ ;  /* 0x000000ffff067224 */ /* 0x000fd400078e00ff */
[----:B------:R-:W-:Y:S05]  /*1a900*/  @!P0 BRA `(.L_x_548) ;  /* 0x0000000c00708947 */ /* 0x000fea0003800000 */
[----:B------:R-:W0:Y:S01]  /*1a910*/  LDC R0, c[0x0][0x28c] ;  /* 0x0000a300ff007b82 */ /* 0x000e220000000800 */
[----:B------:R-:W1:Y:S01]  /*1a920*/  S2R R10, SR_CgaCtaId ;  /* 0x00000000000a7919 */ /* 0x000e620000008800 */
[----:B------:R-:W-:Y:S01]  /*1a930*/  ULDC UR5, c[0x0][0x658] ;  /* 0x0001960000057ab9 */ /* 0x000fe20000000800 */
[----:B------:R-:W-:Y:S01]  /*1a940*/  UMOV UR7, 0xffffffff ;  /* 0xffffffff00077882 */ /* 0x000fe20000000000 */
[----:B------:R-:W-:Y:S01]  /*1a950*/  ULDC UR6, c[0x0][0xc] ;  /* 0x0000030000067ab9 */ /* 0x000fe20000000800 */
[----:B------:R-:W-:Y:S01]  /*1a960*/  USHF.L.U32 UR9, UR7, UR5, URZ ;  /* 0x0000000507097299 */ /* 0x000fe2000800063f */
[----:B------:R-:W-:Y:S01]  /*1a970*/  BSSY B0, `(.L_x_548) ;  /* 0x00000d5000007945 */ /* 0x000fe20003800000 */
[----:B------:R-:W-:Y:S01]  /*1a980*/  UMOV UR8, 0x1 ;  /* 0x0000000100087882 */ /* 0x000fe20000000000 */
[----:B------:R-:W-:Y:S01]  /*1a990*/  ULDC UR7, c[0x0][0x10] ;  /* 0x0000040000077ab9 */ /* 0x000fe20000000800 */
[----:B------:R-:W-:Y:S01]  /*1a9a0*/  USHF.L.U32 UR5, UR8, UR5, URZ ;  /* 0x0000000508057299 */ /* 0x000fe2000800063f */
[----:B------:R-:W-:Y:S01]  /*1a9b0*/  MOV R9, 0x1 ;  /* 0x0000000100097802 */ /* 0x000fe20000000f00 */
[----:B------:R-:W-:Y:S01]  /*1a9c0*/  UIMAD.WIDE.U32 UR6, UR6, UR7, URZ ;  /* 0x00000007060672a5 */ /* 0x000fe2000f8e003f */
[----:B------:R-:W-:Y:S01]  /*1a9d0*/  MOV R6, RZ ;  /* 0x000000ff00067202 */ /* 0x000fe20000000f00 */
[----:B------:R-:W-:Y:S01]  /*1a9e0*/  ULDC UR8, c[0x0][0x14] ;  /* 0x0000050000087ab9 */ /* 0x000fe20000000800 */
[----:B------:R-:W-:Y:S01]  /*1a9f0*/  ULDC UR4, c[0x0][0x600] ;  /* 0x0001800000047ab9 */ /* 0x000fe20000000800 */
[----:B------:R-:W-:-:S02]  /*1aa00*/  UIMAD.WIDE.U32 UR20, UR6, UR8, URZ ;  /* 0x00000008061472a5 */ /* 0x000fc4000f8e003f */
[----:B------:R-:W-:Y:S02]  /*1aa10*/  UIMAD UR13, UR7, UR8, URZ ;  /* 0x00000008070d72a4 */ /* 0x000fe4000f8e023f */
[----:B------:R-:W-:Y:S02]  /*1aa20*/  ULOP3.LUT UR24, UR40, 0x2, URZ, 0xfc, !UPT ;  /* 0x0000000228187892 */ /* 0x000fe4000f8efc3f */
[----:B------:R-:W-:Y:S02]  /*1aa30*/  UIADD3 UR4, UR4, -0x1, URZ ;  /* 0xffffffff04047890 */ /* 0x000fe4000fffe03f */
[----:B------:R-:W-:Y:S01]  /*1aa40*/  ULOP3.LUT UR18, URZ, UR9, URZ, 0x33, !UPT ;  /* 0x000000093f127292 */ /* 0x000fe2000f8e333f */
[----:B0-----:R-:W-:Y:S01]  /*1aa50*/  VIADD R0, R0, 0x3f ;  /* 0x0000003f00007836 */ /* 0x001fe20000000000 */
[----:B------:R-:W-:Y:S01]  /*1aa60*/  UIADD3 UR13, UR21, UR13, URZ ;  /* 0x0000000d150d7290 */ /* 0x000fe2000fffe03f */
[----:B------:R-:W-:-:S03]  /*1aa70*/  ULDC.64 UR22, c[0x0][0x198] ;  /* 0x0000660000167ab9 */ /* 0x000fc60000000a00 */
[----:B------:R-:W-:-:S04]  /*1aa80*/  SHF.R.S32.HI R7, RZ, 0x1f, R0 ;  /* 0x0000001fff077819 */ /* 0x000fc80000011400 */
[----:B------:R-:W-:Y:S01]  /*1aa90*/  LEA.HI R0, R7, R0, RZ, 0x6 ;  /* 0x0000000007007211 */ /* 0x000fe200078f30ff */
[C---:B-1----:R-:W-:Y:S02]  /*1aaa0*/  IMAD.SHL.U32 R16, R10.reuse, 0x80, RZ ;  /* 0x000000800a107824 */ /* 0x042fe400078e00ff */
[----:B------:R-:W-:Y:S01]  /*1aab0*/  IMAD.SHL.U32 R10, R10, 0x2000, RZ ;  /* 0x000020000a0a7824 */ /* 0x000fe200078e00ff */
[----:B------:R-:W-:Y:S01]  /*1aac0*/  SHF.R.S32.HI R0, RZ, 0x6, R0 ;  /* 0x00000006ff007819 */ /* 0x000fe20000011400 */
[----:B------:R-:W-:Y:S01]  /*1aad0*/  IMAD.MOV.U32 R7, RZ, RZ, 0x1 ;  /* 0x00000001ff077424 */ /* 0x000fe200078e00ff */
[----:B------:R-:W-:Y:S02]  /*1aae0*/  LOP3.LUT R16, R16, 0x80, RZ, 0xc0, !PT ;  /* 0x0000008010107812 */ /* 0x000fe400078ec0ff */
[----:B------:R-:W-:Y:S01]  /*1aaf0*/  LOP3.LUT R10, R10, 0x2000, RZ, 0xc0, !PT ;  /* 0x000020000a0a7812 */ /* 0x000fe200078ec0ff */
[----:B------:R-:W-:-:S07]  /*1ab00*/  VIADD R17, R0, 0x1 ;  /* 0x0000000100117836 */ /* 0x000fce0000000000 */
.L_x_559:
[----:B------:R-:W-:-:S03]  /*1ab10*/  UMOV UR6, 0xffffffff ;  /* 0xffffffff00067882 */ /* 0x000fc60000000000 */
[----:B------:R-:W-:Y:S05]  /*1ab20*/  BRA.DIV UR6, `(.L_x_549) ;  /* 0x0000000e06d47947 */ /* 0x000fea000b800000 */
[----:B------:R-:W-:-:S13]  /*1ab30*/  ELECT P6, URZ, PT ;  /* 0x00000000003f782f */ /* 0x000fda00038c0000 */
.L_x_570:
[----:B------:R-:W0:Y:S01]  /*1ab40*/  LDC R2, c[0x0][0x28c] ;  /* 0x0000a300ff027b82 */ /* 0x000e220000000800 */
[----:B------:R-:W-:Y:S01]  /*1ab50*/  BSSY B1, `(.L_x_550) ;  /* 0x000003a000017945 */ /* 0x000fe20003800000 */
[----:B0-----:R-:W-:-:S13]  /*1ab60*/  ISETP.LT.OR P6, PT, R2, 0x1, !P6 ;  /* 0x000000010200780c */ /* 0x001fda00077c1670 */
[----:B------:R-:W-:Y:S05]  /*1ab70*/  @P6 BRA `(.L_x_551) ;  /* 0x0000000000dc6947 */ /* 0x000fea0003800000 */
[----:B------:R-:W-:Y:S01]  /*1ab80*/  IMAD R2, R3, 0x100, R16 ;  /* 0x0000010003027824 */ /* 0x000fe200078e0210 */
[----:B------:R-:W-:Y:S01]  /*1ab90*/  MOV R12, RZ ;  /* 0x000000ff000c7202 */ /* 0x000fe20000000f00 */
[----:B------:R-:W-:Y:S02]  /*1aba0*/  IMAD.SHL.U32 R5, R5, 0x100, RZ ;  /* 0x0000010005057824 */ /* 0x000fe400078e00ff */
[----:B------:R-:W-:Y:S02]  /*1abb0*/  IMAD.MOV.U32 R4, RZ, RZ, R17 ;  /* 0x000000ffff047224 */ /* 0x000fe400078e0011 */
[----:B------:R-:W-:Y:S02]  /*1abc0*/  IMAD.MOV.U32 R3, RZ, RZ, R7 ;  /* 0x000000ffff037224 */ /* 0x000fe400078e0007 */
[----:B------:R-:W-:-:S07]  /*1abd0*/  IMAD.MOV.U32 R13, RZ, RZ, R6 ;  /* 0x000000ffff0d7224 */ /* 0x000fce00078e0006 */
.L_x_554:
[----:B------:R-:W0:Y:S01]  /*1abe0*/  S2R R15, SR_CgaCtaId ;  /* 0x00000000000f7919 */ /* 0x000e220000008800 */
[----:B------:R-:W-:Y:S02]  /*1abf0*/  MOV R8, 0x400 ;  /* 0x0000040000087802 */ /* 0x000fe40000000f00 */
[----:B------:R-:W-:Y:S02]  /*1ac00*/  SHF.L.U32 R14, R3, 0x1f, RZ ;  /* 0x0000001f030e7819 */ /* 0x000fe400000006ff */
[----:B0-----:R-:W-:-:S04]  /*1ac10*/  LEA R8, R15, R8, 0x18 ;  /* 0x000000080f087211 */ /* 0x001fc800078ec0ff */
[----:B------:R-:W-:-:S04]  /*1ac20*/  LEA R15, R13, R8, 0x3 ;  /* 0x000000080d0f7211 */ /* 0x000fc800078e18ff */
[----:B------:R-:W0:Y:S02]  /*1ac30*/  SYNCS.PHASECHK.TRANS64.TRYWAIT P0, [R15+URZ+0x20], R14 ;  /* 0x0000200e0f0075a7 */ /* 0x000e24000800017f */
[----:B0-----:R-:W-:Y:S05]  /*1ac40*/  @!P0 BRA `(.L_x_552) ;  /* 0x0000000c00ac8947 */ /* 0x001fea0003800000 */
.L_x_571:
[----:B------:R-:W1:Y:S01]  /*1ac50*/  S2R R18, SR_TID.X ;  /* 0x0000000000127919 */ /* 0x000e620000002100 */
[----:B------:R-:W-:-:S04]  /*1ac60*/  UPRMT UR6, UR24, 0x9910, URZ ;  /* 0x0000991018067896 */ /* 0x000fc8000800003f */
[----:B------:R-:W-:Y:S01]  /*1ac70*/  UISETP.NE.AND UP0, UPT, UR6, 0x2, UPT ;  /* 0x000000020600788c */ /* 0x000fe2000bf05270 */
[----:B-1----:R-:W-:-:S13]  /*1ac80*/  LOP3.LUT P0, RZ, R18, 0x7f, RZ, 0xc0, !PT ;  /* 0x0000007f12ff7812 */ /* 0x002fda000780c0ff */
[----:B0-----:R-:W0:Y:S02]  /*1ac90*/  @!P0 LDC R14, c[0x0][0x500] ;  /* 0x00014000ff0e8b82 */ /* 0x001e240000000800 */
[----:B0-----:R0:W-:Y:S01]  /*1aca0*/  @!P0 SYNCS.ARRIVE.TRANS64 RZ, [R15+URZ], R14 ;  /* 0x0000000e0fff89a7 */ /* 0x0011e2000800003f */
[----:B------:R-:W-:-:S13]  /*1acb0*/  PLOP3.LUT P0, PT, PT, PT, UP0, 0x80, 0x0 ;  /* 0x000000000000781c */ /* 0x000fda0003f0f008 */
[----:B0-----:R-:W-:Y:S05]  /*1acc0*/  @P0 BRA `(.L_x_553) ;  /* 0x0000000000040947 */ /* 0x001fea0003800000 */
[----:B------:R-:W-:Y:S01]  /*1acd0*/  BPT.TRAP 0x1 ;  /* 0x000000040000795c */ /* 0x000fe20000300000 */
.L_x_553:
[----:B------:R-:W-:Y:S01]  /*1ace0*/  R2UR UR9, R15 ;  /* 0x000000000f0972ca */ /* 0x000fe200000e0000 */
[C---:B------:R-:W-:Y:S01]  /*1acf0*/  IMAD R14, R13.reuse, 0x8000, R8 ;  /* 0x000080000d0e7824 */ /* 0x040fe200078e0208 */
[----:B------:R-:W-:Y:S01]  /*1ad00*/  UIADD3 UR6, UP0, UR22, 0xf0, URZ ;  /* 0x000000f016067890 */ /* 0x000fe2000ff1e03f */
[----:B------:R-:W-:Y:S01]  /*1ad10*/  IMAD R15, R13, 0x4000, R10 ;  /* 0x000040000d0f7824 */ /* 0x000fe200078e020a */
[----:B------:R-:W-:Y:S01]  /*1ad20*/  R2UR UR11, R5 ;  /* 0x00000000050b72ca */ /* 0x000fe200000e0000 */
[----:B------:R-:W-:Y:S01]  /*1ad30*/  VIADD R4, R4, 0xffffffff ;  /* 0xffffffff04047836 */ /* 0x000fe20000000000 */
[----:B------:R-:W-:Y:S01]  /*1ad40*/  R2UR UR7, R14 ;  /* 0x000000000e0772ca */ /* 0x000fe200000e0000 */
[----:B------:R-:W-:Y:S01]  /*1ad50*/  IMAD R15, R15, 0x2, R8 ;  /* 0x000000020f0f7824 */ /* 0x000fe200078e0208 */
[----:B------:R-:W-:Y:S01]  /*1ad60*/  R2UR UR10, R12 ;  /* 0x000000000c0a72ca */ /* 0x000fe200000e0000 */
[----:B------:R-:W-:Y:S01]  /*1ad70*/  UIADD3 UR26, UP1, UR22, 0x1f0, URZ ;  /* 0x000001f0161a7890 */ /* 0x000fe2000ff3e03f */
[----:B------:R-:W-:Y:S01]  /*1ad80*/  R2UR UR12, R11 ;  /* 0x000000000b0c72ca */ /* 0x000fe200000e0000 */
[----:B------:R-:W-:Y:S01]  /*1ad90*/  UMOV UR14, 0x0 ;  /* 0x00000000000e7882 */ /* 0x000fe20000000000 */
[----:B------:R-:W-:Y:S01]  /*1ada0*/  R2UR UR8, R15 ;  /* 0x000000000f0872ca */ /* 0x000fe200000e0000 */
[----:B------:R-:W-:Y:S01]  /*1adb0*/  UIADD3.X UR27, URZ, UR23, URZ, UP1, !UPT ;  /* 0x000000173f1b7290 */ /* 0x000fe20008ffe43f */
[----:B------:R-:W-:Y:S01]  /*1adc0*/  R2UR UR19, R2 ;  /* 0x00000000021372ca */ /* 0x000fe200000e0000 */
[----:B------:R-:W-:Y:S01]  /*1add0*/  UMOV UR15, 0x10000000 ;  /* 0x10000000000f7882 */ /* 0x000fe20000000000 */
[----:B------:R-:W-:Y:S01]  /*1ade0*/  ISETP.GT.AND P1, PT, R4, 0x1, PT ;  /* 0x000000010400780c */ /* 0x000fe20003f24270 */
[----:B------:R-:W-:Y:S01]  /*1adf0*/  UMOV UR25, 0x30000 ;  /* 0x0003000000197882 */ /* 0x000fe20000000000 */
[----:B------:R-:W-:Y:S01]  /*1ae00*/  IADD3 R13, R13, 0x1, RZ ;  /* 0x000000010d0d7810 */ /* 0x000fe20007ffe0ff */
[----:B------:R-:W-:Y:S01]  /*1ae10*/  UIADD3 UR16, UR7, 0x100, URZ ;  /* 0x0000010007107890 */ /* 0x000fe2000fffe03f */
[----:B------:R-:W-:Y:S01]  /*1ae20*/  VIADD R12, R12, 0x40 ;  /* 0x000000400c0c7836 */ /* 0x000fe20000000000 */
[----:B------:R-:W-:Y:S01]  /*1ae30*/  UIADD3.X UR7, URZ, UR23, URZ, UP0, !UPT ;  /* 0x000000173f077290 */ /* 0x000fe200087fe43f */
[----:B------:R-:W-:-:S03]  /*1ae40*/  ISETP.NE.AND P0, PT, R13, 0x4, PT ;  /* 0x000000040d00780c */ /* 0x000fc60003f05270 */
[----:B------:R-:W-:Y:S01]  /*1ae50*/  UIADD3 UR17, UR8, 0x20100, URZ ;  /* 0x0002010008117890 */ /* 0x000fe2000fffe03f */
[----:B------:R-:W-:Y:S02]  /*1ae60*/  SEL R8, RZ, 0x1, P0 ;  /* 0x00000001ff087807 */ /* 0x000fe40000000000 */
[----:B------:R-:W-:Y:S01]  /*1ae70*/  UMOV UR8, UR16 ;  /* 0x0000001000087c82 */ /* 0x000fe20008000000 */
[----:B------:R-:W-:Y:S01]  /*1ae80*/  SEL R13, R13, RZ, P0 ;  /* 0x000000ff0d0d7207 */ /* 0x000fe20000000000 */
[----:B------:R0:W-:Y:S01]  /*1ae90*/  UTMALDG.3D [UR8], [UR6], desc[UR14] ;  /* 0x00000e08060075b4 */ /* 0x0001e20008011000 */
[----:B------:R-:W-:Y:S01]  /*1aea0*/  LOP3.LUT R3, R3, R8, RZ, 0x3c, !PT ;  /* 0x0000000803037212 */ /* 0x000fe200078e3cff */
[----:B0-----:R-:W-:Y:S01]  /*1aeb0*/  UMOV UR8, UR17 ;  /* 0x0000001100087c82 */ /* 0x001fe20008000000 */
[----:B------:R-:W-:Y:S02]  /*1aec0*/  UMOV UR11, UR19 ;  /* 0x00000013000b7c82 */ /* 0x000fe40008000000 */
[----:B------:R0:W-:Y:S02]  /*1aed0*/  UTMALDG.3D.MULTICAST [UR8], [UR26], UR25, desc[UR14] ;  /* 0x00000e081a0073b4 */ /* 0x0001e40008011819 */
[----:B0-----:R-:W-:Y:S05]  /*1aee0*/  @P1 BRA `(.L_x_554) ;  /* 0xfffffffc003c1947 */ /* 0x001fea000383ffff */
.L_x_551:
[----:B------:R-:W-:Y:S05]  /*1aef0*/  BSYNC B1 ;  /* 0x0000000000017941 */ /* 0x000fea0003800000 */
.L_x_550:
[----:B------:R-:W2:Y:S01]  /*1af00*/  LDL.LU R15, [R1+0x200] ;  /* 0x00020000010f7983 */ /* 0x000ea20000300800 */
[----:B------:R-:W-:Y:S01]  /*1af10*/  LOP3.LUT P2, RZ, R9, 0xff, RZ, 0xc0, !PT ;  /* 0x000000ff09ff7812 */ /* 0x000fe2000784c0ff */
[----:B------:R-:W-:Y:S01]  /*1af20*/  IMAD.IADD R6, R0, 0x1, R6 ;  /* 0x0000000100067824 */ /* 0x000fe200078e0206 */
[----:B------:R-:W-:Y:S01]  /*1af30*/  ULDC.64 UR6, c[0x0][0x650] ;  /* 0x0001940000067ab9 */ /* 0x000fe20000000a00 */
[----:B------:R-:W3:Y:S01]  /*1af40*/  LDL.LU R14, [R1+0x204] ;  /* 0x00020400010e7983 */ /* 0x000ee20000300800 */
[----:B------:R-:W-:Y:S01]  /*1af50*/  BSSY B1, `(.L_x_555) ;  /* 0x0000074000017945 */ /* 0x000fe20003800000 */
[----:B------:R-:W-:Y:S01]  /*1af60*/  MOV R5, 0xffffffff ;  /* 0xffffffff00057802 */ /* 0x000fe20000000f00 */
[----:B------:R-:W-:Y:S01]  /*1af70*/  IMAD.MOV.U32 R11, RZ, RZ, -0x1 ;  /* 0xffffffffff0b7424 */ /* 0x000fe200078e00ff */
[----:B------:R-:W-:Y:S02]  /*1af80*/  SHF.R.U32.HI R2, RZ, 0x2, R6 ;  /* 0x00000002ff027819 */ /* 0x000fe40000011606 */
[----:B------:R-:W-:-:S02]  /*1af90*/  ISETP.GT.U32.AND P0, PT, R6, 0x3, PT ;  /* 0x000000030600780c */ /* 0x000fc40003f04070 */
[----:B------:R-:W-:Y:S02]  /*1afa0*/  LOP3.LUT R2, R2, 0x1, RZ, 0xc0, !PT ;  /* 0x0000000102027812 */ /* 0x000fe400078ec0ff */
[----:B------:R-:W0:Y:S01]  /*1afb0*/  @P2 S2R R3, SR_CgaCtaId ;  /* 0x0000000000032919 */ /* 0x000e220000008800 */
[----:B------:R-:W-:Y:S02]  /*1afc0*/  ISETP.LT.U32.AND P0, PT, R0, 0x4, P0 ;  /* 0x000000040000780c */ /* 0x000fe40000701070 */
[----:B------:R-:W-:Y:S02]  /*1afd0*/  ISETP.NE.U32.AND P1, PT, R2, 0x1, PT ;  /* 0x000000010200780c */ /* 0x000fe40003f25070 */
[----:B------:R-:W-:Y:S02]  /*1afe0*/  @P2 MOV R2, 0x400 ;  /* 0x0000040000022802 */ /* 0x000fe40000000f00 */
[----:B------:R-:W-:Y:S02]  /*1aff0*/  ISETP.GT.U32.AND P1, PT, R0, 0x3, !P1 ;  /* 0x000000030000780c */ /* 0x000fe40004f24070 */
[----:B------:R-:W-:-:S02]  /*1b000*/  LOP3.LUT R6, R6, 0x3, RZ, 0xc0, !PT ;  /* 0x0000000306067812 */ /* 0x000fc400078ec0ff */
[----:B------:R-:W-:Y:S02]  /*1b010*/  PRMT R9, RZ, 0x7610, R9 ;  /* 0x00007610ff097816 */ /* 0x000fe40000000009 */
[----:B0-----:R-:W-:Y:S02]  /*1b020*/  @P2 LEA R2, R3, R2, 0x18 ;  /* 0x0000000203022211 */ /* 0x001fe400078ec0ff */
[----:B------:R-:W-:Y:S02]  /*1b030*/  SEL R3, RZ, 0x1, !P1 ;  /* 0x00000001ff037807 */ /* 0x000fe40004800000 */
[----:B------:R0:W-:Y:S02]  /*1b040*/  @P2 SYNCS.ARRIVE.TRANS64.A1T0 RZ, [R2+URZ+0x58], RZ ;  /* 0x000058ff02ff29a7 */ /* 0x0001e4000810003f */
[----:B0-----:R-:W-:-:S04]  /*1b050*/  SEL R2, RZ, 0x1, !P0 ;  /* 0x00000001ff027807 */ /* 0x001fc80004000000 */
[--C-:B------:R-:W-:Y:S01]  /*1b060*/  LOP3.LUT R7, R3, R7, R2.reuse, 0x96, !PT ;  /* 0x0000000703077212 */ /* 0x100fe200078e9602 */
[----:B------:R-:W-:Y:S01]  /*1b070*/  IMAD.MOV.U32 R3, RZ, RZ, -0x1 ;  /* 0xffffffffff037424 */ /* 0x000fe200078e00ff */
[----:B------:R-:W-:Y:S02]  /*1b080*/  PRMT R2, RZ, 0x7610, R2 ;  /* 0x00007610ff027816 */ /* 0x000fe40000000002 */
[----:B---3--:R-:W-:-:S04]  /*1b090*/  IADD3 R14, P0, R14, UR20, RZ ;  /* 0x000000140e0e7c10 */ /* 0x008fc8000ff1e0ff */
[----:B--2---:R-:W-:Y:S01]  /*1b0a0*/  IADD3.X R15, R15, UR13, RZ, P0, !PT ;  /* 0x0000000d0f0f7c10 */ /* 0x004fe200087fe4ff */
[----:B------:R0:W-:Y:S01]  /*1b0b0*/  STL [R1+0x204], R14 ;  /* 0x0002040e01007387 */ /* 0x0001e20000100800 */
[----:B------:R-:W-:-:S03]  /*1b0c0*/  ISETP.GE.U32.AND P0, PT, R14, UR6, PT ;  /* 0x000000060e007c0c */ /* 0x000fc6000bf06070 */
[----:B------:R0:W-:Y:S01]  /*1b0d0*/  STL [R1+0x200], R15 ;  /* 0x0002000f01007387 */ /* 0x0001e20000100800 */
[----:B------:R-:W-:-:S13]  /*1b0e0*/  ISETP.GE.U32.AND.EX P0, PT, R15, UR7, PT, P0 ;  /* 0x000000070f007c0c */ /* 0x000fda000bf06100 */
[----:B0-----:R-:W-:Y:S05]  /*1b0f0*/  @P0 BRA `(.L_x_556) ;  /* 0x0000000400640947 */ /* 0x001fea0003800000 */
[----:B------:R-:W0:Y:S01]  /*1b100*/  S2R R8, SR_CTAID.X ;  /* 0x0000000000087919 */ /* 0x000e220000002500 */
[----:B------:R-:W-:Y:S01]  /*1b110*/  ULDC UR6, c[0x0][0x150] ;  /* 0x0000540000067ab9 */ /* 0x000fe20000000800 */
[----:B------:R-:W1:Y:S01]  /*1b120*/  LDC R5, c[0x0][0x144] ;  /* 0x00005100ff057b82 */ /* 0x000e620000000800 */
[----:B------:R-:W-:Y:S01]  /*1b130*/  UISETP.NE.AND UP0, UPT, UR45, URZ, UPT ;  /* 0x0000003f2d00728c */ /* 0x000fe2000bf05270 */
[----:B------:R-:W2:Y:S01]  /*1b140*/  S2R R2, SR_CTAID.Y ;  /* 0x0000000000027919 */ /* 0x000ea20000002600 */
[----:B------:R-:W-:-:S04]  /*1b150*/  ULDC UR9, c[0x0][0x630] ;  /* 0x00018c0000097ab9 */ /* 0x000fc80000000800 */
[----:B------:R-:W-:Y:S01]  /*1b160*/  PLOP3.LUT P0, PT, PT, PT, UP0, 0x80, 0x0 ;  /* 0x000000000000781c */ /* 0x000fe20003f0f008 */
[----:B------:R-:W3:Y:S01]  /*1b170*/  LDC R13, c[0x0][0x148] ;  /* 0x00005200ff0d7b82 */ /* 0x000ee20000000800 */
[----:B0-----:R-:W-:Y:S02]  /*1b180*/  I2FP.F32.U32 R3, R8 ;  /* 0x0000000800037245 */ /* 0x001fe40000201000 */
[----:B--2---:R-:W-:-:S03]  /*1b190*/  I2FP.F32.U32 R4, R2 ;  /* 0x0000000200047245 */ /* 0x004fc60000201000 */
[----:B------:R-:W-:Y:S01]  /*1b1a0*/  FMUL R3, R3, UR6 ;  /* 0x0000000603037c20 */ /* 0x000fe20008400000 */
[----:B------:R-:W-:Y:S02]  /*1b1b0*/  ULDC UR6, c[0x0][0x154] ;  /* 0x0000550000067ab9 */ /* 0x000fe40000000800 */
[----:B------:R-:W-:Y:S01]  /*1b1c0*/  FMUL R11, R4, UR6 ;  /* 0x00000006040b7c20 */ /* 0x000fe20008400000 */
[----:B------:R-:W-:Y:S02]  /*1b1d0*/  ULDC.64 UR6, c[0x0][0x628] ;  /* 0x00018a0000067ab9 */ /* 0x000fe40000000a00 */
[----:B------:R-:W0:Y:S08]  /*1b1e0*/  F2I.U32.TRUNC.NTZ R3, R3 ;  /* 0x0000000300037305 */ /* 0x000e30000020f000 */
[----:B------:R-:W2:Y:S01]  /*1b1f0*/  F2I.U32.TRUNC.NTZ R11, R11 ;  /* 0x0000000b000b7305 */ /* 0x000ea2000020f000 */
[----:B0-----:R-:W-:-:S02]  /*1b200*/  IMAD.MOV R4, RZ, RZ, -R3 ;  /* 0x000000ffff047224 */ /* 0x001fc400078e0a03 */
[----:B------:R-:W-:Y:S02]  /*1b210*/  IMAD.MOV.U32 R3, RZ, RZ, R15 ;  /* 0x000000ffff037224 */ /* 0x000fe400078e000f */
[----:B-1----:R-:W-:Y:S01]  /*1b220*/  IMAD R8, R5, R4, R8 ;  /* 0x0000000405087224 */ /* 0x002fe200078e0208 */
[----:B--2---:R-:W-:-:S05]  /*1b230*/  IADD3 R4, -R11, RZ, RZ ;  /* 0x000000ff0b047210 */ /* 0x004fca0007ffe1ff */
[----:B---3--:R-:W-:Y:S01]  /*1b240*/  @P0 IMAD R8, R13, R4, R2 ;  /* 0x000000040d080224 */ /* 0x008fe200078e0202 */
[----:B------:R-:W-:Y:S01]  /*1b250*/  ISETP.NE.U32.AND P0, PT, RZ, UR6, PT ;  /* 0x00000006ff007c0c */ /* 0x000fe2000bf05070 */
[----:B------:R-:W-:-:S03]  /*1b260*/  IMAD.MOV.U32 R2, RZ, RZ, R14 ;  /* 0x000000ffff027224 */ /* 0x000fc600078e000e */
[----:B------:R-:W-:-:S13]  /*1b270*/  ISETP.NE.AND.EX P0, PT, RZ, UR7, PT, P0 ;  /* 0x00000007ff007c0c */ /* 0x000fda000bf05300 */
[----:B------:R-:W-:Y:S05]  /*1b280*/  @!P0 BRA `(.L_x_557) ;  /* 0x0000000000288947 */ /* 0x000fea0003800000 */
[----:B------:R-:W-:Y:S02]  /*1b290*/  ULDC UR8, c[0x0][0x634] ;  /* 0x00018d0000087ab9 */ /* 0x000fe40000000800 */
[----:B------:R-:W-:-:S05]  /*1b2a0*/  IADD3 R3, P0, R14, UR8, RZ ;  /* 0x000000080e037c10 */ /* 0x000fca000ff1e0ff */
[----:B------:R-:W-:-:S04]  /*1b2b0*/  IMAD.X R11, RZ, RZ, R15, P0 ;  /* 0x000000ffff0b7224 */ /* 0x000fc800000e060f */
[----:B------:R-:W-:-:S04]  /*1b2c0*/  IMAD.WIDE.U32 R4, R11, UR6, RZ ;  /* 0x000000060b047c25 */ /* 0x000fc8000f8e00ff */
[----:B------:R-:W-:-:S04]  /*1b2d0*/  IMAD.WIDE.U32 R4, P0, R3, UR7, R4 ;  /* 0x0000000703047c25 */ /* 0x000fc8000f800004 */
[----:B------:R-:W-:-:S04]  /*1b2e0*/  IMAD.WIDE.U32 R2, R3, UR6, RZ ;  /* 0x0000000603027c25 */ /* 0x000fc8000f8e00ff */
[----:B------:R-:W-:Y:S01]  /*1b2f0*/  IMAD.MOV.U32 R2, RZ, RZ, R5 ;  /* 0x000000ffff027224 */ /* 0x000fe200078e0005 */
[----:B------:R-:W-:Y:S02]  /*1b300*/  IADD3 RZ, P1, R3, R4, RZ ;  /* 0x0000000403ff7210 */ /* 0x000fe40007f3e0ff */
[----:B------:R-:W-:-:S03]  /*1b310*/  IADD3.X R3, RZ, RZ, RZ, P0, !PT ;  /* 0x000000ffff037210 */ /* 0x000fc600007fe4ff */
[----:B------:R-:W-:-:S08]  /*1b320*/  IMAD.WIDE.U32.X R2, R11, UR7, R2, P1 ;  /* 0x000000070b027c25 */ /* 0x000fd000088e0402 */
.L_x_557:
[--C-:B------:R-:W-:Y:S01]  /*1b330*/  SHF.R.U64 R11, R2, UR9, R3.reuse ;  /* 0x00000009020b7c19 */ /* 0x100fe20008001203 */
[----:B------:R-:W-:Y:S01]  /*1b340*/  ULDC.64 UR6, c[0x0][0x620] ;  /* 0x0001880000067ab9 */ /* 0x000fe20000000a00 */
[----:B------:R-:W-:Y:S01]  /*1b350*/  SHF.R.U32.HI R2, RZ, UR9, R3 ;  /* 0x00000009ff027c19 */ /* 0x000fe20008011603 */
[----:B------:R-:W-:Y:S01]  /*1b360*/  ULDC.64 UR8, c[0x0][0x640] ;  /* 0x0001900000087ab9 */ /* 0x000fe20000000a00 */
[----:B------:R-:W-:Y:S02]  /*1b370*/  IADD3 R13, P0, RZ, -R11, RZ ;  /* 0x8000000bff0d7210 */ /* 0x000fe40007f1e0ff */
[----:B------:R-:W-:-:S03]  /*1b380*/  MOV R3, R15 ;  /* 0x0000000f00037202 */ /* 0x000fc60000000f00 */
[----:B------:R-:W-:Y:S01]  /*1b390*/  IMAD.X R2, RZ, RZ, ~R2, P0 ;  /* 0x000000ffff027224 */ /* 0x000fe200000e0e02 */
[----:B------:R-:W-:-:S03]  /*1b3a0*/  ISETP.NE.U32.AND P0, PT, RZ, UR8, PT ;  /* 0x00000008ff007c0c */ /* 0x000fc6000bf05070 */
[----:B------:R-:W-:Y:S01]  /*1b3b0*/  IMAD R2, R2, UR6, RZ ;  /* 0x0000000602027c24 */ /* 0x000fe2000f8e02ff */
[----:B------:R-:W-:-:S03]  /*1b3c0*/  ISETP.NE.AND.EX P0, PT, RZ, UR9, PT, P0 ;  /* 0x00000009ff007c0c */ /* 0x000fc6000bf05300 */
[----:B------:R-:W-:Y:S02]  /*1b3d0*/  IMAD R5, R13, UR7, R2 ;  /* 0x000000070d057c24 */ /* 0x000fe4000f8e0202 */
[----:B------:R-:W-:-:S04]  /*1b3e0*/  IMAD.MOV.U32 R2, RZ, RZ, R14 ;  /* 0x000000ffff027224 */ /* 0x000fc800078e000e */
[----:B------:R-:W-:Y:S01]  /*1b3f0*/  IMAD.WIDE.U32 R2, R13, UR6, R2 ;  /* 0x000000060d027c25 */ /* 0x000fe2000f8e0002 */
[----:B------:R-:W-:-:S03]  /*1b400*/  ULDC UR6, c[0x0][0x618] ;  /* 0x0001860000067ab9 */ /* 0x000fc60000000800 */
[----:B------:R-:W-:-:S05]  /*1b410*/  IMAD.IADD R3, R3, 0x1, R5 ;  /* 0x0000000103037824 */ /* 0x000fca00078e0205 */
[--C-:B------:R-:W-:Y:S02]  /*1b420*/  SHF.R.U64 R12, R2, UR6, R3.reuse ;  /* 0x00000006020c7c19 */ /* 0x100fe40008001203 */
[----:B------:R-:W-:Y:S01]  /*1b430*/  SHF.R.U32.HI R3, RZ, UR6, R3 ;  /* 0x00000006ff037c19 */ /* 0x000fe20008011603 */
[----:B------:R-:W-:-:S03]  /*1b440*/  ULDC UR6, c[0x0][0x608] ;  /* 0x0001820000067ab9 */ /* 0x000fc60000000800 */
[--C-:B------:R-:W-:Y:S02]  /*1b450*/  SHF.R.U64 R13, R12, UR6, R3.reuse ;  /* 0x000000060c0d7c19 */ /* 0x100fe40008001203 */
[----:B------:R-:W-:Y:S01]  /*1b460*/  SHF.R.U32.HI R2, RZ, UR6, R3 ;  /* 0x00000006ff027c19 */ /* 0x000fe20008011603 */
[----:B------:R-:W-:-:S03]  /*1b470*/  ULDC UR6, c[0x0][0x658] ;  /* 0x0001960000067ab9 */ /* 0x000fc60000000800 */
[--C-:B------:R-:W-:Y:S02]  /*1b480*/  SHF.R.U64 R14, R13, UR6, R2.reuse ;  /* 0x000000060d0e7c19 */ /* 0x100fe40008001202 */
[----:B------:R-:W-:-:S03]  /*1b490*/  SHF.R.U32.HI R15, RZ, UR6, R2 ;  /* 0x00000006ff0f7c19 */ /* 0x000fc60008011602 */
[----:B------:R-:W-:Y:S02]  /*1b4a0*/  IMAD.MOV.U32 R2, RZ, RZ, R14 ;  /* 0x000000ffff027224 */ /* 0x000fe400078e000e */
[----:B------:R-:W-:Y:S01]  /*1b4b0*/  IMAD.MOV.U32 R3, RZ, RZ, R15 ;  /* 0x000000ffff037224 */ /* 0x000fe200078e000f */
[----:B------:R-:W-:Y:S06]  /*1b4c0*/  @!P0 BRA `(.L_x_558) ;  /* 0x0000000000288947 */ /* 0x000fec0003800000 */
[----:B------:R-:W-:Y:S02]  /*1b4d0*/  ULDC UR6, c[0x0][0x64c] ;  /* 0x0001930000067ab9 */ /* 0x000fe40000000800 */
[----:B------:R-:W-:-:S04]  /*1b4e0*/  IADD3 R3, P0, R14, UR6, RZ ;  /* 0x000000060e037c10 */ /* 0x000fc8000ff1e0ff */
[----:B------:R-:W-:-:S05]  /*1b4f0*/  IADD3.X R15, RZ, R15, RZ, P0, !PT ;  /* 0x0000000fff0f7210 */ /* 0x000fca00007fe4ff */
[----:B------:R-:W-:-:S04]  /*1b500*/  IMAD.WIDE.U32 R4, R15, UR8, RZ ;  /* 0x000000080f047c25 */ /* 0x000fc8000f8e00ff */
[----:B------:R-:W-:-:S04]  /*1b510*/  IMAD.WIDE.U32 R4, P0, R3, UR9, R4 ;  /* 0x0000000903047c25 */ /* 0x000fc8000f800004 */
[----:B------:R-:W-:-:S04]  /*1b520*/  IMAD.WIDE.U32 R2, R3, UR8, RZ ;  /* 0x0000000803027c25 */ /* 0x000fc8000f8e00ff */
[----:B------:R-:W-:Y:S01]  /*1b530*/  IMAD.MOV.U32 R2, RZ, RZ, R5 ;  /* 0x000000ffff027224 */ /* 0x000fe200078e0005 */
[----:B------:R-:W-:Y:S01]  /*1b540*/  IADD3 RZ, P1, R3, R4, RZ ;  /* 0x0000000403ff7210 */ /* 0x000fe20007f3e0ff */
[----:B------:R-:W-:-:S04]  /*1b550*/  IMAD.X R3, RZ, RZ, RZ, P0 ;  /* 0x000000ffff037224 */ /* 0x000fc800000e06ff */
[----:B------:R-:W-:-:S08]  /*1b560*/  IMAD.WIDE.U32.X R2, R15, UR9, R2, P1 ;  /* 0x000000090f027c25 */ /* 0x000fd000088e0402 */
.L_x_558:
[----:B------:R-:W-:Y:S01]  /*1b570*/  ULDC UR6, c[0x0][0x648] ;  /* 0x0001920000067ab9 */ /* 0x000fe20000000800 */
[----:B------:R-:W-:Y:S01]  /*1b580*/  LOP3.LUT R13, R13, UR18, RZ, 0xc0, !PT ;  /* 0x000000120d0d7c12 */ /* 0x000fe2000f8ec0ff */
[----:B------:R-:W-:Y:S01]  /*1b590*/  UISETP.NE.AND UP0, UPT, UR45, URZ, UPT ;  /* 0x0000003f2d00728c */ /* 0x000fe2000bf05270 */
[----:B------:R-:W-:Y:S01]  /*1b5a0*/  SHF.R.U64 R2, R2, UR6, R3 ;  /* 0x0000000602027c19 */ /* 0x000fe20008001203 */
[----:B------:R-:W-:Y:S01]  /*1b5b0*/  ULDC UR6, c[0x0][0x638] ;  /* 0x00018e0000067ab9 */ /* 0x000fe20000000800 */
[----:B------:R-:W-:-:S03]  /*1b5c0*/  LOP3.LUT R5, R12, UR4, RZ, 0xc0, !PT ;  /* 0x000000040c057c12 */ /* 0x000fc6000f8ec0ff */
[----:B------:R-:W-:Y:S01]  /*1b5d0*/  IMAD.MOV R3, RZ, RZ, -R2 ;  /* 0x000000ffff037224 */ /* 0x000fe200078e0a02 */
[----:B------:R-:W-:Y:S01]  /*1b5e0*/  PLOP3.LUT P0, PT, PT, PT, UP0, 0x40, 0x0 ;  /* 0x000000000000781c */ /* 0x000fe20003f0e808 */
[----:B------:R-:W-:Y:S01]  /*1b5f0*/  IMAD R13, R2, UR5, R13 ;  /* 0x00000005020d7c24 */ /* 0x000fe2000f8e020d */
[----:B------:R-:W-:Y:S01]  /*1b600*/  PLOP3.LUT P1, PT, PT, PT, UP0, 0x40, 0x0 ;  /* 0x000000000000781c */ /* 0x000fe20003f2e808 */
[----:B------:R-:W-:Y:S01]  /*1b610*/  IMAD R14, R3, UR6, R14 ;  /* 0x00000006030e7c24 */ /* 0x000fe2000f8e020e */
[----:B------:R-:W-:Y:S01]  /*1b620*/  ULDC UR6, c[0x0][0x610] ;  /* 0x0001840000067ab9 */ /* 0x000fe20000000800 */
[----:B------:R-:W-:Y:S01]  /*1b630*/  MOV R2, 0x1 ;  /* 0x0000000100027802 */ /* 0x000fe20000000f00 */
[----:B------:R-:W-:Y:S01]  /*1b640*/  IMAD R8, R13, UR6, R8 ;  /* 0x000000060d087c24 */ /* 0x000fe2000f8e0208 */
[----:B------:R-:W-:Y:S02]  /*1b650*/  ULDC UR6, c[0x0][0x600] ;  /* 0x0001800000067ab9 */ /* 0x000fe40000000800 */
[----:B------:R-:W-:-:S05]  /*1b660*/  IMAD R5, R14, UR6, R5 ;  /* 0x000000060e057c24 */ /* 0x000fca000f8e0205 */
[----:B------:R-:W-:Y:S02]  /*1b670*/  SEL R3, R5, R8, P0 ;  /* 0x0000000805037207 */ /* 0x000fe40000000000 */
[----:B------:R-:W-:-:S07]  /*1b680*/  SEL R5, R8, R5, P1 ;  /* 0x0000000508057207 */ /* 0x000fce0000800000 */
.L_x_556:
[----:B------:R-:W-:Y:S05]  /*1b690*/  BSYNC B1 ;  /* 0x0000000000017941 */ /* 0x000fea0003800000 */
.L_x_555:
[----:B------:R-:W-:-:S13]  /*1b6a0*/  LOP3.LUT P0, RZ, R2, 0xff, RZ, 0xc0, !PT ;  /* 0x000000ff02ff7812 */ /* 0x000fda000780c0ff */
[----:B------:R-:W-:Y:S05]  /*1b6b0*/  @P0 BRA `(.L_x_559) ;  /* 0xfffffff400140947 */ /* 0x000fea000383ffff */
[----:B------:R-:W-:Y:S05]  /*1b6c0*/  BSYNC B0 ;  /* 0x0000000000007941 */ /* 0x000fea0003800000 */
.L_x_548:
[----:B------:R-:W-:-:S03]  /*1b6d0*/  UMOV UR6, 0xffffffff ;  /* 0xffffffff00067882 */ /* 0x000fc60000000000 */
[----:B------:R-:W-:Y:S05]  /*1b6e0*/  BRA.DIV UR6, `(.L_x_560) ;  /* 0x0000000606187947 */ /* 0x000fea000b800000 */
[----:B------:R-:W-:-:S13]  /*1b6f0*/  ELECT P6, URZ, PT ;  /* 0x00000000003f782f */ /* 0x000fda00038c0000 */
.L_x_574:
[----:B------:R-:W-:Y:S04]  /*1b700*/  BSSY B0, `(.L_x_561) ;  /* 0x000002c000007945 */ /* 0x000fe80003800000 */
[----:B------:R-:W-:Y:S05]  /*1b710*/  @!P6 BRA `(.L_x_562) ;  /* 0x0000000000a8e947 */ /* 0x000fea0003800000 */
[----:B------:R-:W-:-:S04]  /*1b720*/  ULOP3.LUT UR6, UR40, 0x2, URZ, 0xfc, !UPT ;  /* 0x0000000228067892 */ /* 0x000fc8000f8efc3f */
[----:B------:R-:W-:-:S06]  /*1b730*/  UISETP.NE.AND UP0, UPT, UR6, 0x3, UPT ;  /* 0x000000030600788c */ /* 0x000fcc000bf05270 */
[----:B------:R-:W-:-:S13]  /*1b740*/  PLOP3.LUT P0, PT, PT, PT, UP0, 0x80, 0x0 ;  /* 0x000000000000781c */ /* 0x000fda0003f0f008 */
[----:B------:R-:W-:Y:S05]  /*1b750*/  @!P0 BRA `(.L_x_563) ;  /* 0x0000000000048947 */ /* 0x000fea0003800000 */
[----:B------:R-:W-:Y:S01]  /*1b760*/  BPT.TRAP 0x1 ;  /* 0x000000040000795c */ /* 0x000fe20000300000 */
.L_x_563:
[----:B------:R-:W0:Y:S01]  /*1b770*/  S2R R3, SR_CgaCtaId ;  /* 0x0000000000037919 */ /* 0x000e220000008800 */
[----:B------:R-:W-:-:S04]  /*1b780*/  MOV R0, 0x400 ;  /* 0x0000040000007802 */ /* 0x000fc80000000f00 */
[----:B0-----:R-:W-:Y:S02]  /*1b790*/  LEA R3, R3, R0, 0x18 ;  /* 0x0000000003037211 */ /* 0x001fe400078ec0ff */
[----:B------:R-:W-:-:S03]  /*1b7a0*/  SHF.L.U32 R0, R7, 0x1f, RZ ;  /* 0x0000001f07007819 */ /* 0x000fc600000006ff */
[----:B------:R-:W-:-:S04]  /*1b7b0*/  VIADD R3, R3, 0x20 ;  /* 0x0000002003037836 */ /* 0x000fc80000000000 */
[----:B------:R-:W-:-:S04]  /*1b7c0*/  IMAD R5, R6, 0x8, R3 ;  /* 0x0000000806057824 */ /* 0x000fc800078e0203 */
[----:B------:R-:W0:Y:S02]  /*1b7d0*/  SYNCS.PHASECHK.TRANS64.TRYWAIT P0, [R5+URZ], R0 ;  /* 0x00000000050075a7 */ /* 0x000e24000800017f */
[----:B0-----:R-:W-:Y:S05]  /*1b7e0*/  @!P0 BRA `(.L_x_564) ;  /* 0x0000000000f88947 */ /* 0x001fea0003800000 */
.L_x_575:
[----:B------:R-:W-:-:S05]  /*1b7f0*/  VIADD R6, R6, 0x1 ;  /* 0x0000000106067836 */ /* 0x000fca0000000000 */
[----:B------:R-:W-:-:S04]  /*1b800*/  ISETP.NE.AND P0, PT, R6, 0x4, PT ;  /* 0x000000040600780c */ /* 0x000fc80003f05270 */
[----:B0-----:R-:W-:Y:S02]  /*1b810*/  SEL R0, RZ, 0x1, P0 ;  /* 0x00000001ff007807 */ /* 0x001fe40000000000 */
[----:B------:R-:W-:Y:S02]  /*1b820*/  SEL R6, R6, RZ, P0 ;  /* 0x000000ff06067207 */ /* 0x000fe40000000000 */
[----:B------:R-:W-:Y:S02]  /*1b830*/  LOP3.LUT R7, R7, R0, RZ, 0x3c, !PT ;  /* 0x0000000007077212 */ /* 0x000fe400078e3cff */
[----:B------:R-:W-:Y:S02]  /*1b840*/  LEA R5, R6, R3, 0x3 ;  /* 0x0000000306057211 */ /* 0x000fe400078e18ff */
[----:B------:R-:W-:-:S04]  /*1b850*/  SHF.L.U32 R0, R7, 0x1f, RZ ;  /* 0x0000001f07007819 */ /* 0x000fc800000006ff */
[----:B------:R-:W0:Y:S02]  /*1b860*/  SYNCS.PHASECHK.TRANS64.TRYWAIT P0, [R5+URZ], R0 ;  /* 0x00000000050075a7 */ /* 0x000e24000800017f */
[----:B0-----:R-:W-:Y:S05]  /*1b870*/  @!P0 BRA `(.L_x_565) ;  /* 0x0000000000e88947 */ /* 0x001fea0003800000 */
.L_x_576:
[----:B0-----:R-:W-:-:S05]  /*1b880*/  VIADD R0, R6, 0x1 ;  /* 0x0000000106007836 */ /* 0x001fca0000000000 */
[----:B------:R-:W-:-:S04]  /*1b890*/  ISETP.NE.AND P0, PT, R0, 0x4, PT ;  /* 0x000000040000780c */ /* 0x000fc80003f05270 */
[----:B------:R-:W-:Y:S02]  /*1b8a0*/  SEL R2, RZ, 0x1, P0 ;  /* 0x00000001ff027807 */ /* 0x000fe40000000000 */
[----:B------:R-:W-:Y:S02]  /*1b8b0*/  SEL R4, R0, RZ, P0 ;  /* 0x000000ff00047207 */ /* 0x000fe40000000000 */
[----:B------:R-:W-:-:S03]  /*1b8c0*/  LOP3.LUT R7, R7, R2, RZ, 0x3c, !PT ;  /* 0x0000000207077212 */ /* 0x000fc600078e3cff */
[----:B------:R-:W-:Y:S01]  /*1b8d0*/  IMAD R5, R4, 0x8, R3 ;  /* 0x0000000804057824 */ /* 0x000fe200078e0203 */
[----:B------:R-:W-:-:S04]  /*1b8e0*/  SHF.L.U32 R0, R7, 0x1f, RZ ;  /* 0x0000001f07007819 */ /* 0x000fc800000006ff */
[----:B------:R-:W0:Y:S02]  /*1b8f0*/  SYNCS.PHASECHK.TRANS64.TRYWAIT P0, [R5+URZ], R0 ;  /* 0x00000000050075a7 */ /* 0x000e24000800017f */
[----:B0-----:R-:W-:Y:S05]  /*1b900*/  @!P0 BRA `(.L_x_566) ;  /* 0x0000000000d88947 */ /* 0x001fea0003800000 */
.L_x_577:
[----:B0-----:R-:W-:-:S05]  /*1b910*/  VIADD R0, R4, 0x1 ;  /* 0x0000000104007836 */ /* 0x001fca0000000000 */
[----:B------:R-:W-:-:S04]  /*1b920*/  ISETP.NE.AND P0, PT, R0, 0x4, PT ;  /* 0x000000040000780c */ /* 0x000fc80003f05270 */
[----:B------:R-:W-:Y:S02]  /*1b930*/  SEL R2, RZ, 0x1, P0 ;  /* 0x00000001ff027807 */ /* 0x000fe40000000000 */
[----:B------:R-:W-:Y:S02]  /*1b940*/  SEL R0, R0, RZ, P0 ;  /* 0x000000ff00007207 */ /* 0x000fe40000000000 */
[----:B------:R-:W-:Y:S02]  /*1b950*/  LOP3.LUT R2, R7, R2, RZ, 0x3c, !PT ;  /* 0x0000000207027212 */ /* 0x000fe400078e3cff */
[----:B------:R-:W-:Y:S02]  /*1b960*/  LEA R3, R0, R3, 0x3 ;  /* 0x0000000300037211 */ /* 0x000fe400078e18ff */
[----:B------:R-:W-:-:S07]  /*1b970*/  SHF.L.U32 R0, R2, 0x1f, RZ ;  /* 0x0000001f02007819 */ /* 0x000fce00000006ff */
.L_x_567:
[----:B0-----:R0:W1:Y:S02]  /*1b980*/  SYNCS.PHASECHK.TRANS64.TRYWAIT P0, [R3+URZ], R0 ;  /* 0x00000000030075a7 */ /* 0x001064000800017f */
[----:B-1----:R-:W-:Y:S05]  /*1b990*/  @!P0 NANOSLEEP.SYNCS 0x989680 ;  /* 0x009896800000895d */ /* 0x002fea0003900000 */
[----:B------:R-:W1:Y:S02]  /*1b9a0*/  @!P0 SYNCS.PHASECHK.TRANS64 P0, [R3+URZ], R0 ;  /* 0x00000000030085a7 */ /* 0x000e64000800007f */
[----:B-1----:R-:W-:Y:S05]  /*1b9b0*/  @!P0 BRA `(.L_x_567) ;  /* 0xfffffffc00f08947 */ /* 0x002fea000383ffff */
.L_x_562:
[----:B------:R-:W-:Y:S05]  /*1b9c0*/  BSYNC B0 ;  /* 0x0000000000007941 */ /* 0x000fea0003800000 */
.L_x_561:
[----:B------:R-:W-:Y:S05]  /*1b9d0*/  EXIT ;  /* 0x000000000000794d */ /* 0x000fea0003800000 */
.L_x_21:
[----:B-1----:R1:W2:Y:S02]  /*1b9e0*/  SYNCS.PHASECHK.TRANS64.TRYWAIT P1, [R4+URZ], R3 ;  /* 0x00000003040075a7 */ /* 0x0022a4000802017f */
[----:B--2---:R-:W-:Y:S05]  /*1b9f0*/  @!P1 NANOSLEEP.SYNCS 0x989680 ;  /* 0x009896800000995d */ /* 0x004fea0003900000 */
[----:B------:R-:W2:Y:S02]  /*1ba00*/  @!P1 SYNCS.PHASECHK.TRANS64 P1, [R4+URZ], R3 ;  /* 0x00000003040095a7 */ /* 0x000ea4000802007f */
[----:B--2---:R-:W-:Y:S05]  /*1ba10*/  @!P1 BRA `(.L_x_21) ;  /* 0xfffffffc00f09947 */ /* 0x004fea000383ffff */
[----:B------:R-:W-:Y:S05]  /*1ba20*/  BRA `(.L_x_20) ;  /* 0xfffffe5c00347947 */ /* 0x000fea000383ffff */
.L_x_26:
[----:B-1----:R1:W2:Y:S02]  /*1ba30*/  SYNCS.PHASECHK.TRANS64.TRYWAIT P1, [R4+URZ], R5 ;  /* 0x00000005040075a7 */ /* 0x0022a4000802017f */
[----:B--2---:R-:W-:Y:S05]  /*1ba40*/  @!P1 NANOSLEEP.SYNCS 0x989680 ;  /* 0x009896800000995d */ /* 0x004fea0003900000 */
[----:B------:R-:W2:Y:S02]  /*1ba50*/  @!P1 SYNCS.PHASECHK.TRANS64 P1, [R4+URZ], R5 ;  /* 0x00000005040095a7 */ /* 0x000ea4000802007f */
[----:B--2---:R-:W-:Y:S05]  /*1ba60*/  @!P1 BRA `(.L_x_26) ;  /* 0xfffffffc00f09947 */ /* 0x004fea000383ffff */
[----:B------:R-:W-:Y:S05]  /*1ba70*/  BRA `(.L_x_25) ;  /* 0xfffffe9000c47947 */ /* 0x000fea000383ffff */
.L_x_549:
[----:B------:R-:W-:Y:S01]  /*1ba80*/  BSSY B1, `(.L_x_568) ;  /* 0x0000006000017945 */ /* 0x000fe20003800000 */
[----:B------:R-:W-:-:S07]  /*1ba90*/  IMAD.MOV.U32 R15, RZ, RZ, -0x1 ;  /* 0xffffffffff0f7424 */ /* 0x000fce00078e00ff */
[----:B------:R-:W-:Y:S05]  /*1baa0*/  WARPSYNC.COLLECTIVE R15, `(.L_x_569) ;  /* 0x000000000f0c7348 */ /* 0x000fea0003c00000 */
[----:B------:R-:W-:Y:S02]  /*1bab0*/  ELECT P6, UR62, PT ;  /* 0x00000000003e782f */ /* 0x000fe400038c0000 */
[----:B------:R-:W-:Y:S01]  /*1bac0*/  MOV R14, UR62 ;  /* 0x0000003e000e7c02 */ /* 0x000fe20008000f00 */
[----:B------:R-:W-:Y:S10]  /*1bad0*/  ENDCOLLECTIVE ;  /* 0x000000000000791b */ /* 0x000ff40003800000 */
.L_x_569:
[----:B------:R-:W-:Y:S05]  /*1bae0*/  BSYNC B1 ;  /* 0x0000000000017941 */ /* 0x000fea0003800000 */
.L_x_568:
[----:B------:R-:W-:Y:S05]  /*1baf0*/  BRA `(.L_x_570) ;  /* 0xfffffff000107947 */ /* 0x000fea000383ffff */
.L_x_552:
[----:B0-----:R0:W1:Y:S02]  /*1bb00*/  SYNCS.PHASECHK.TRANS64.TRYWAIT P0, [R15+URZ+0x20], R14 ;  /* 0x0000200e0f0075a7 */ /* 0x001064000800017f */
[----:B-1----:R-:W-:Y:S05]  /*1bb10*/  @!P0 NANOSLEEP.SYNCS 0x989680 ;  /* 0x009896800000895d */ /* 0x002fea0003900000 */
[----:B------:R-:W1:Y:S02]  /*1bb20*/  @!P0 SYNCS.PHASECHK.TRANS64 P0, [R15+URZ+0x20], R14 ;  /* 0x0000200e0f0085a7 */ /* 0x000e64000800007f */
[----:B-1----:R-:W-:Y:S05]  /*1bb30*/  @!P0 BRA `(.L_x_552) ;  /* 0xfffffffc00f08947 */ /* 0x002fea000383ffff */
[----:B------:R-:W-:Y:S05]  /*1bb40*/  BRA `(.L_x_571) ;  /* 0xfffffff000407947 */ /* 0x000fea000383ffff */
.L_x_560:
[----:B------:R-:W-:Y:S01]  /*1bb50*/  BSSY B0, `(.L_x_572) ;  /* 0x0000006000007945 */ /* 0x000fe20003800000 */
[----:B------:R-:W-:-:S07]  /*1bb60*/  IMAD.MOV.U32 R15, RZ, RZ, -0x1 ;  /* 0xffffffffff0f7424 */ /* 0x000fce00078e00ff */
[----:B------:R-:W-:Y:S05]  /*1bb70*/  WARPSYNC.COLLECTIVE R15, `(.L_x_573) ;  /* 0x000000000f0c7348 */ /* 0x000fea0003c00000 */
[----:B------:R-:W-:Y:S02]  /*1bb80*/  ELECT P6, UR62, PT ;  /* 0x00000000003e782f */ /* 0x000fe400038c0000 */
[----:B------:R-:W-:Y:S01]  /*1bb90*/  MOV R14, UR62 ;  /* 0x0000003e000e7c02 */ /* 0x000fe20008000f00 */
[----:B------:R-:W-:Y:S10]  /*1bba0*/  ENDCOLLECTIVE ;  /* 0x000000000000791b */ /* 0x000ff40003800000 */
.L_x_573:
[----:B------:R-:W-:Y:S05]  /*1bbb0*/  BSYNC B0 ;  /* 0x0000000000007941 */ /* 0x000fea0003800000 */
.L_x_572:
[----:B------:R-:W-:Y:S05]  /*1bbc0*/  BRA `(.L_x_574) ;  /* 0xfffffff800cc7947 */ /* 0x000fea000383ffff */
.L_x_564:
[----:B0-----:R0:W1:Y:S02]  /*1bbd0*/  SYNCS.PHASECHK.TRANS64.TRYWAIT P0, [R5+URZ], R0 ;  /* 0x00000000050075a7 */ /* 0x001064000800017f */
[----:B-1----:R-:W-:Y:S05]  /*1bbe0*/  @!P0 NANOSLEEP.SYNCS 0x989680 ;  /* 0x009896800000895d */ /* 0x002fea0003900000 */
[----:B------:R-:W1:Y:S02]  /*1bbf0*/  @!P0 SYNCS.PHASECHK.TRANS64 P0, [R5+URZ], R0 ;  /* 0x00000000050085a7 */ /* 0x000e64000800007f */
[----:B-1----:R-:W-:Y:S05]  /*1bc00*/  @!P0 BRA `(.L_x_564) ;  /* 0xfffffffc00f08947 */ /* 0x002fea000383ffff */
[----:B------:R-:W-:Y:S05]  /*1bc10*/  BRA `(.L_x_575) ;  /* 0xfffffff800f47947 */ /* 0x000fea000383ffff */
.L_x_565:
[----:B0-----:R0:W1:Y:S02]  /*1bc20*/  SYNCS.PHASECHK.TRANS64.TRYWAIT P0, [R5+URZ], R0 ;  /* 0x00000000050075a7 */ /* 0x001064000800017f */
[----:B-1----:R-:W-:Y:S05]  /*1bc30*/  @!P0 NANOSLEEP.SYNCS 0x989680 ;  /* 0x009896800000895d */ /* 0x002fea0003900000 */
[----:B------:R-:W1:Y:S02]  /*1bc40*/  @!P0 SYNCS.PHASECHK.TRANS64 P0, [R5+URZ], R0 ;  /* 0x00000000050085a7 */ /* 0x000e64000800007f */
[----:B-1----:R-:W-:Y:S05]  /*1bc50*/  @!P0 BRA `(.L_x_565) ;  /* 0xfffffffc00f08947 */ /* 0x002fea000383ffff */
[----:B------:R-:W-:Y:S05]  /*1bc60*/  BRA `(.L_x_576) ;  /* 0xfffffffc00047947 */ /* 0x000fea000383ffff */
.L_x_566:
[----:B0-----:R0:W1:Y:S02]  /*1bc70*/  SYNCS.PHASECHK.TRANS64.TRYWAIT P0, [R5+URZ], R0 ;  /* 0x00000000050075a7 */ /* 0x001064000800017f */
[----:B-1----:R-:W-:Y:S05]  /*1bc80*/  @!P0 NANOSLEEP.SYNCS 0x989680 ;  /* 0x009896800000895d */ /* 0x002fea0003900000 */
[----:B------:R-:W1:Y:S02]  /*1bc90*/  @!P0 SYNCS.PHASECHK.TRANS64 P0, [R5+URZ], R0 ;  /* 0x00000000050085a7 */ /* 0x000e64000800007f */
[----:B-1----:R-:W-:Y:S05]  /*1bca0*/  @!P0 BRA `(.L_x_566) ;  /* 0xfffffffc00f08947 */ /* 0x002fea000383ffff */
[----:B------:R-:W-:Y:S05]  /*1bcb0*/  BRA `(.L_x_577) ;  /* 0xfffffffc00147947 */ /* 0x000fea000383ffff */
.L_x_578:
[----:B------:R-:W-:-:S00]  /*1bcc0*/  BRA `(.L_x_578) ;  /* 0xfffffffc00fc7947 */ /* 0x000fc0000383ffff */
[----:B------:R-:W-:-:S00]  /*1bcd0*/  NOP ;  /* 0x0000000000007918 */ /* 0x000fc00000000000 */
        /* <DEDUP_REMOVED lines=10> */
.L_x_579:


//--------------------- .nv.global.init           --------------------------
	.section	.nv.global.init,"aw",@progbits
.nv.global.init:
	.type		$str$22,@object
	.size		$str$22,($str$23 - $str$22)
$str$22:
        /*0000*/ 	.byte	0x6b, 0x5f, 0x74, 0x69, 0x6c, 0x65, 0x5f, 0x63, 0x6f, 0x75, 0x6e, 0x74, 0x20, 0x3e, 0x3d, 0x20
        /*0010*/ 	.byte	0x31, 0x00
	.type		$str$23,@object
	.size		$str$23,(__unnamed_1 - $str$23)
$str$23:
        /*0012*/ 	.byte	0x2f, 0x74, 0x6d, 0x70, 0x2f, 0x63, 0x75, 0x74, 0x6c, 0x61, 0x73, 0x73, 0x5f, 0x73, 0x77, 0x65
        /*0022*/ 	.byte	0x65, 0x70, 0x5f, 0x73, 0x72, 0x63, 0x2f, 0x69, 0x6e, 0x63, 0x6c, 0x75, 0x64, 0x65, 0x2f, 0x63
        /*0032*/ 	.byte	0x75, 0x74, 0x6c, 0x61, 0x73, 0x73, 0x2f, 0x67, 0x65, 0x6d, 0x6d, 0x2f, 0x63, 0x6f, 0x6c, 0x6c
        /*0042*/ 	.byte	0x65, 0x63, 0x74, 0x69, 0x76, 0x65, 0x2f, 0x73, 0x6d, 0x39, 0x30, 0x5f, 0x6d, 0x6d, 0x61, 0x5f
        /*0052*/ 	.byte	0x74, 0x6d, 0x61, 0x5f, 0x67, 0x6d, 0x6d, 0x61, 0x5f, 0x73, 0x73, 0x5f, 0x77, 0x61, 0x72, 0x70
        /*0062*/ 	.byte	0x73, 0x70, 0x65, 0x63, 0x69, 0x61, 0x6c, 0x69, 0x7a, 0x65, 0x64, 0x2e, 0x68, 0x70, 0x70, 0x00
	.type		__unnamed_1,@object
	.size		__unnamed_1,(.L_0 - __unnamed_1)
__unnamed_1:
        /* <DEDUP_REMOVED lines=182> */
        /*0bd2*/ 	.byte	0x5d, 0x00
.L_0:


//--------------------- .nv.shared._ZN7cutlass13device_kernelINS_4gemm6kernel13GemmUniversalIN4cute5tupleIJiiiiEEENS1_10collective13CollectiveMmaINS1_34MainloopSm90TmaGmmaWarpSpecializedILi4ENS5_IJNS4_1CILi2EEENSA_ILi1EEESC_EEENS1_35KernelTmaWarpSpecializedCooperativeEEENS5_IJNSA_ILi256EEESG_NSA_ILi64EEEEEENS_10bfloat16_tENS5_IJlSC_lEEESJ_SK_NS4_8TiledMMAINS4_8MMA_AtomIJNS4_4SM904GMMA28MMA_64x256x16_F32BF16BF16_SSILNSO_5MajorE0ELSQ_0ELNSO_7ScaleInE1ELSR_1EEEEEENS4_6LayoutISD_NS5_IJSC_NSA_ILi0EEESV_EEEEENS5_IJNS4_10UnderscoreESY_SY_EEEEENS4_13SM90_TMA_LOADENS4_14ComposedLayoutINS4_7SwizzleILi3ELi4ELi3EEENS4_18smem_ptr_flag_bitsILi16EEENSU_INS5_IJNSA_ILi8EEESH_EEENS5_IJSH_SC_EEEEEEEvNS4_8identityENS4_23SM90_TMA_LOAD_MULTICASTES1B_vS1C_EENS_8epilogue10collective6detail29Sm90TmaWarpSpecializedAdapterINS1G_15DefaultEpilogueISJ_SK_SK_NS1F_6thread17LinearCombinationISJ_Li1EffLNS1K_9ScaleType4KindE0ELNS_15FloatRoundStyleE2ESJ_EENS1_15EpilogueDefaultEEEEEvvEEEEvNT_6ParamsE --------------------------
	.section	.nv.shared._ZN7cutlass13device_kernelINS_4gemm6kernel13GemmUniversalIN4cute5tupleIJiiiiEEENS1_10collective13CollectiveMmaINS1_34MainloopSm90TmaGmmaWarpSpecializedILi4ENS5_IJNS4_1CILi2EEENSA_ILi1EEESC_EEENS1_35KernelTmaWarpSpecializedCooperativeEEENS5_IJNSA_ILi256EEESG_NSA_ILi64EEEEEENS_10bfloat16_tENS5_IJlSC_lEEESJ_SK_NS4_8TiledMMAINS4_8MMA_AtomIJNS4_4SM904GMMA28MMA_64x256x16_F32BF16BF16_SSILNSO_5MajorE0ELSQ_0ELNSO_7ScaleInE1ELSR_1EEEEEENS4_6LayoutISD_NS5_IJSC_NSA_ILi0EEESV_EEEEENS5_IJNS4_10UnderscoreESY_SY_EEEEENS4_13SM90_TMA_LOADENS4_14ComposedLayoutINS4_7SwizzleILi3ELi4ELi3EEENS4_18smem_ptr_flag_bitsILi16EEENSU_INS5_IJNSA_ILi8EEESH_EEENS5_IJSH_SC_EEEEEEEvNS4_8identityENS4_23SM90_TMA_LOAD_MULTICASTES1B_vS1C_EENS_8epilogue10collective6detail29Sm90TmaWarpSpecializedAdapterINS1G_15DefaultEpilogueISJ_SK_SK_NS1F_6thread17LinearCombinationISJ_Li1EffLNS1K_9ScaleType4KindE0ELNS_15FloatRoundStyleE2ESJ_EENS1_15EpilogueDefaultEEEEEvvEEEEvNT_6ParamsE,"aw",@nobits
	.sectionflags	@""
	.align	16
	.zero		1024


//--------------------- .nv.shared.reserved.0     --------------------------
	.section	.nv.shared.reserved.0,"aw",@nobits
	.weak		__nv_reservedSMEM_offset_0_alias
	.size		__nv_reservedSMEM_offset_0_alias, 0, 0
	.other		__nv_reservedSMEM_offset_0_alias,@"STO_CUDA_RESERVED_SHARED STV_DEFAULT"
__nv_reservedSMEM_offset_0_alias:
	.zero		0


//--------------------- .nv.global                --------------------------
	.section	.nv.global,"aw",@nobits
.nv.global:
	.type		_ZN39_INTERNAL_e007d69f_4_k_cu_85d731cb_38514cute1_E,@object
	.size		_ZN39_INTERNAL_e007d69f_4_k_cu_85d731cb_38514cute1_E,(_ZN39_INTERNAL_e007d69f_4_k_cu_85d731cb_38514cuda3std3__45__cpo6cbeginE - _ZN39_INTERNAL_e007d69f_4_k_cu_85d731cb_38514cute1_E)
_ZN39_INTERNAL_e007d69f_4_k_cu_85d731cb_38514cute1_E:
	.zero		1
	.type		_ZN39_INTERNAL_e007d69f_4_k_cu_85d731cb_38514cuda3std3__45__cpo6cbeginE,@object
	.size		_ZN39_INTERNAL_e007d69f_4_k_cu_85d731cb_38514cuda3std3__45__cpo6cbeginE,(_ZN39_INTERNAL_e007d69f_4_k_cu_85d731cb_38514cuda3std3__48in_placeE - _ZN39_INTERNAL_e007d69f_4_k_cu_85d731cb_38514cuda3std3__45__cpo6cbeginE)
_ZN39_INTERNAL_e007d69f_4_k_cu_85d731cb_38514cuda3std3__45__cpo6cbeginE:
	.zero		1
	.type		_ZN39_INTERNAL_e007d69f_4_k_cu_85d731cb_38514cuda3std3__48in_placeE,@object
	.size		_ZN39_INTERNAL_e007d69f_4_k_cu_85d731cb_38514cuda3std3__48in_placeE,(_ZN39_INTERNAL_e007d69f_4_k_cu_85d731cb_38514cuda3std6ranges3__45__cpo9iter_moveE - _ZN39_INTERNAL_e007d69f_4_k_cu_85d731cb_38514cuda3std3__48in_placeE)
_ZN39_INTERNAL_e007d69f_4_k_cu_85d731cb_38514cuda3std3__48in_placeE:
	.zero		1
	.type		_ZN39_INTERNAL_e007d69f_4_k_cu_85d731cb_38514cuda3std6ranges3__45__cpo9iter_moveE,@object
	.size		_ZN39_INTERNAL_e007d69f_4_k_cu_85d731cb_38514cuda3std6ranges3__45__cpo9iter_moveE,(_ZN39_INTERNAL_e007d69f_4_k_cu_85d731cb_38514cuda3std3__45__cpo5beginE - _ZN39_INTERNAL_e007d69f_4_k_cu_85d731cb_38514cuda3std6ranges3__45__cpo9iter_moveE)
_ZN39_INTERNAL_e007d69f_4_k_cu_85d731cb_38514cuda3std6ranges3__45__cpo9iter_moveE:
	.zero		1
	.type		_ZN39_INTERNAL_e007d69f_4_k_cu_85d731cb_38514cuda3std3__45__cpo5beginE,@object
	.size		_ZN39_INTERNAL_e007d69f_4_k_cu_85d731cb_38514cuda3std3__45__cpo5beginE,(_ZN39_INTERNAL_e007d69f_4_k_cu_85d731cb_38514cuda3std3__441_GLOBAL__N__e007d69f_4_k_cu_85d731cb_38516ignoreE - _ZN39_INTERNAL_e007d69f_4_k_cu_85d731cb_38514cuda3std3__45__cpo5beginE)
_ZN39_INTERNAL_e007d69f_4_k_cu_85d731cb_38514cuda3std3__45__cpo5beginE:
	.zero		1
	.type		_ZN39_INTERNAL_e007d69f_4_k_cu_85d731cb_38514cuda3std3__441_GLOBAL__N__e007d69f_4_k_cu_85d731cb_38516ignoreE,@object
	.size		_ZN39_INTERNAL_e007d69f_4_k_cu_85d731cb_38514cuda3std3__441_GLOBAL__N__e007d69f_4_k_cu_85d731cb_38516ignoreE,(_ZN39_INTERNAL_e007d69f_4_k_cu_85d731cb_38514cute7productE - _ZN39_INTERNAL_e007d69f_4_k_cu_85d731cb_38514cuda3std3__441_GLOBAL__N__e007d69f_4_k_cu_85d731cb_38516ignoreE)
_ZN39_INTERNAL_e007d69f_4_k_cu_85d731cb_38514cuda3std3__441_GLOBAL__N__e007d69f_4_k_cu_85d731cb_38516ignoreE:
	.zero		1
	.type		_ZN39_INTERNAL_e007d69f_4_k_cu_85d731cb_38514cute7productE,@object
	.size		_ZN39_INTERNAL_e007d69f_4_k_cu_85d731cb_38514cute7productE,(_ZN39_INTERNAL_e007d69f_4_k_cu_85d731cb_38514cuda3std3__45__cpo3endE - _ZN39_INTERNAL_e007d69f_4_k_cu_85d731cb_38514cute7productE)
_ZN39_INTERNAL_e007d69f_4_k_cu_85d731cb_38514cute7productE:
	.zero		1
	.type		_ZN39_INTERNAL_e007d69f_4_k_cu_85d731cb_38514cuda3std3__45__cpo3endE,@object
	.size		_ZN39_INTERNAL_e007d69f_4_k_cu_85d731cb_38514cuda3std3__45__cpo3endE,(_ZN39_INTERNAL_e007d69f_4_k_cu_85d731cb_38514cuda3std3__419piecewise_constructE - _ZN39_INTERNAL_e007d69f_4_k_cu_85d731cb_38514cuda3std3__45__cpo3endE)
_ZN39_INTERNAL_e007d69f_4_k_cu_85d731cb_38514cuda3std3__45__cpo3endE:
	.zero		1
	.type		_ZN39_INTERNAL_e007d69f_4_k_cu_85d731cb_38514cuda3std3__419piecewise_constructE,@object
	.size		_ZN39_INTERNAL_e007d69f_4_k_cu_85d731cb_38514cuda3std3__419piecewise_constructE,(_ZN39_INTERNAL_e007d69f_4_k_cu_85d731cb_38514cuda3std3__45__cpo4cendE - _ZN39_INTERNAL_e007d69f_4_k_cu_85d731cb_38514cuda3std3__419piecewise_constructE)
_ZN39_INTERNAL_e007d69f_4_k_cu_85d731cb_38514cuda3std3__419piecewise_constructE:
	.zero		1
	.type		_ZN39_INTERNAL_e007d69f_4_k_cu_85d731cb_38514cuda3std3__45__cpo4cendE,@object
	.size		_ZN39_INTERNAL_e007d69f_4_k_cu_85d731cb_38514cuda3std3__45__cpo4cendE,(_ZN39_INTERNAL_e007d69f_4_k_cu_85d731cb_38514cuda3std6ranges3__45__cpo4swapE - _ZN39_INTERNAL_e007d69f_4_k_cu_85d731cb_38514cuda3std3__45__cpo4cendE)
_ZN39_INTERNAL_e007d69f_4_k_cu_85d731cb_38514cuda3std3__45__cpo4cendE:
	.zero		1
	.type		_ZN39_INTERNAL_e007d69f_4_k_cu_85d731cb_38514cuda3std6ranges3__45__cpo4swapE,@object
	.size		_ZN39_INTERNAL_e007d69f_4_k_cu_85d731cb_38514cuda3std6ranges3__45__cpo4swapE,(.L_8 - _ZN39_INTERNAL_e007d69f_4_k_cu_85d731cb_38514cuda3std6ranges3__45__cpo4swapE)
_ZN39_INTERNAL_e007d69f_4_k_cu_85d731cb_38514cuda3std6ranges3__45__cpo4swapE:
	.zero		1
.L_8:


//--------------------- .nv.constant0._ZN7cutlass13device_kernelINS_4gemm6kernel13GemmUniversalIN4cute5tupleIJiiiiEEENS1_10collective13CollectiveMmaINS1_34MainloopSm90TmaGmmaWarpSpecializedILi4ENS5_IJNS4_1CILi2EEENSA_ILi1EEESC_EEENS1_35KernelTmaWarpSpecializedCooperativeEEENS5_IJNSA_ILi256EEESG_NSA_ILi64EEEEEENS_10bfloat16_tENS5_IJlSC_lEEESJ_SK_NS4_8TiledMMAINS4_8MMA_AtomIJNS4_4SM904GMMA28MMA_64x256x16_F32BF16BF16_SSILNSO_5MajorE0ELSQ_0ELNSO_7ScaleInE1ELSR_1EEEEEENS4_6LayoutISD_NS5_IJSC_NSA_ILi0EEESV_EEEEENS5_IJNS4_10UnderscoreESY_SY_EEEEENS4_13SM90_TMA_LOADENS4_14ComposedLayoutINS4_7SwizzleILi3ELi4ELi3EEENS4_18smem_ptr_flag_bitsILi16EEENSU_INS5_IJNSA_ILi8EEESH_EEENS5_IJSH_SC_EEEEEEEvNS4_8identityENS4_23SM90_TMA_LOAD_MULTICASTES1B_vS1C_EENS_8epilogue10collective6detail29Sm90TmaWarpSpecializedAdapterINS1G_15DefaultEpilogueISJ_SK_SK_NS1F_6thread17LinearCombinationISJ_Li1EffLNS1K_9ScaleType4KindE0ELNS_15FloatRoundStyleE2ESJ_EENS1_15EpilogueDefaultEEEEEvvEEEEvNT_6ParamsE --------------------------
	.section	.nv.constant0._ZN7cutlass13device_kernelINS_4gemm6kernel13GemmUniversalIN4cute5tupleIJiiiiEEENS1_10collective13CollectiveMmaINS1_34MainloopSm90TmaGmmaWarpSpecializedILi4ENS5_IJNS4_1CILi2EEENSA_ILi1EEESC_EEENS1_35KernelTmaWarpSpecializedCooperativeEEENS5_IJNSA_ILi256EEESG_NSA_ILi64EEEEEENS_10bfloat16_tENS5_IJlSC_lEEESJ_SK_NS4_8TiledMMAINS4_8MMA_AtomIJNS4_4SM904GMMA28MMA_64x256x16_F32BF16BF16_SSILNSO_5MajorE0ELSQ_0ELNSO_7ScaleInE1ELSR_1EEEEEENS4_6LayoutISD_NS5_IJSC_NSA_ILi0EEESV_EEEEENS5_IJNS4_10UnderscoreESY_SY_EEEEENS4_13SM90_TMA_LOADENS4_14ComposedLayoutINS4_7SwizzleILi3ELi4ELi3EEENS4_18smem_ptr_flag_bitsILi16EEENSU_INS5_IJNSA_ILi8EEESH_EEENS5_IJSH_SC_EEEEEEEvNS4_8identityENS4_23SM90_TMA_LOAD_MULTICASTES1B_vS1C_EENS_8epilogue10collective6detail29Sm90TmaWarpSpecializedAdapterINS1G_15DefaultEpilogueISJ_SK_SK_NS1F_6thread17LinearCombinationISJ_Li1EffLNS1K_9ScaleType4KindE0ELNS_15FloatRoundStyleE2ESJ_EENS1_15EpilogueDefaultEEEEEvvEEEEvNT_6ParamsE,"a",@progbits
	.sectionflags	@""
	.align	4
.nv.constant0._ZN7cutlass13device_kernelINS_4gemm6kernel13GemmUniversalIN4cute5tupleIJiiiiEEENS1_10collective13CollectiveMmaINS1_34MainloopSm90TmaGmmaWarpSpecializedILi4ENS5_IJNS4_1CILi2EEENSA_ILi1EEESC_EEENS1_35KernelTmaWarpSpecializedCooperativeEEENS5_IJNSA_ILi256EEESG_NSA_ILi64EEEEEENS_10bfloat16_tENS5_IJlSC_lEEESJ_SK_NS4_8TiledMMAINS4_8MMA_AtomIJNS4_4SM904GMMA28MMA_64x256x16_F32BF16BF16_SSILNSO_5MajorE0ELSQ_0ELNSO_7ScaleInE1ELSR_1EEEEEENS4_6LayoutISD_NS5_IJSC_NSA_ILi0EEESV_EEEEENS5_IJNS4_10UnderscoreESY_SY_EEEEENS4_13SM90_TMA_LOADENS4_14ComposedLayoutINS4_7SwizzleILi3ELi4ELi3EEENS4_18smem_ptr_flag_bitsILi16EEENSU_INS5_IJNSA_ILi8EEESH_EEENS5_IJSH_SC_EEEEEEEvNS4_8identityENS4_23SM90_TMA_LOAD_MULTICASTES1B_vS1C_EENS_8epilogue10collective6detail29Sm90TmaWarpSpecializedAdapterINS1G_15DefaultEpilogueISJ_SK_SK_NS1F_6thread17LinearCombinationISJ_Li1EffLNS1K_9ScaleType4KindE0ELNS_15FloatRoundStyleE2ESJ_EENS1_15EpilogueDefaultEEEEEvvEEEEvNT_6ParamsE:
	.zero		1664


//--------------------- SYMBOLS --------------------------

	.type		.nv.reservedSmem.offset0,@object
	.size		.nv.reservedSmem.offset0,0x4
	.type		__assertfail,@function
